	.target	sm_100a

	.elftype	@"ET_EXEC"


//--------------------- .note.nv.tkinfo           --------------------------
	.section	.note.nv.tkinfo,"",@"SHT_NOTE"
	.sectionflags	@"SHF_NOTE_NV_TKINFO"
	.tkinfo
        /*0018*/ 	.word	0x00000002
        /*0030*/ 	.string	""
        /*0030*/ 	.string	"ptxas"
        /*0030*/ 	.string	"Cuda compilation tools, release 13.0, V13.0.88"
        /*0030*/ 	.string	"Build cuda_13.0.r13.0/compiler.36424714_0"
        /*0030*/ 	.string	"-arch sm_100a -m 64 "



//--------------------- .note.nv.cuinfo           --------------------------
	.section	.note.nv.cuinfo,"",@"SHT_NOTE"
	.sectionflags	@"SHF_NOTE_NV_CUINFO"
        /*0018*/ 	.short	0x0002
        /*001a*/ 	.short	0x0064
        /*001c*/ 	.short	0x0082
	.zero		2


//--------------------- .nv.info                  --------------------------
	.section	.nv.info,"",@"SHT_CUDA_INFO"
	.align	4


	//----- nvinfo : EIATTR_REGCOUNT
	.align		4
        /*0000*/ 	.byte	0x04, 0x2f
        /*0002*/ 	.short	(.L_12 - .L_11)
	.align		4
.L_11:
        /*0004*/ 	.word	index@(_ZN7cutlass13device_kernelIN5flash11enable_sm90INS1_16FlashAttnFwdSm90INS1_25CollectiveMainloopFwdSm90ILi2EN4cute5tupleIJNS5_1CILi1EEES8_S8_EEENS6_IJNS7_ILi192EEENS7_ILi128EEENS7_ILi64EEEEEELi64ENS_6half_tEfNS_4arch4Sm90ELb1ELb0ELb1ELb1ELb0ELb1ELb0ELb1ELb1ELb1ELb0ELb0EEENS1_21CollectiveEpilogueFwdINS6_IJSA_SC_SB_EEES9_SE_SG_Li384ELb1ELb1ELb0ELb0EEENS1_36VarlenDynamicPersistentTileSchedulerILi192ELi128ELi384ELi128ELb0ELb1ELb1ELb1ELb1ELb1EEEEEEEEEvNT_6ParamsE)
        /*0008*/ 	.word	0x00000004


	//----- nvinfo : EIATTR_FRAME_SIZE
	.align		4
.L_12:
        /*000c*/ 	.byte	0x04, 0x11
        /*000e*/ 	.short	(.L_14 - .L_13)
	.align		4
.L_13:
        /*0010*/ 	.word	index@(_ZN7cutlass13device_kernelIN5flash11enable_sm90INS1_16FlashAttnFwdSm90INS1_25CollectiveMainloopFwdSm90ILi2EN4cute5tupleIJNS5_1CILi1EEES8_S8_EEENS6_IJNS7_ILi192EEENS7_ILi128EEENS7_ILi64EEEEEELi64ENS_6half_tEfNS_4arch4Sm90ELb1ELb0ELb1ELb1ELb0ELb1ELb0ELb1ELb1ELb1ELb0ELb0EEENS1_21CollectiveEpilogueFwdINS6_IJSA_SC_SB_EEES9_SE_SG_Li384ELb1ELb1ELb0ELb0EEENS1_36VarlenDynamicPersistentTileSchedulerILi192ELi128ELi384ELi128ELb0ELb1ELb1ELb1ELb1ELb1EEEEEEEEEvNT_6ParamsE)
        /*0014*/ 	.word	0x00000000


	//----- nvinfo : EIATTR_REGCOUNT
	.align		4
.L_14:
        /*0018*/ 	.byte	0x04, 0x2f
        /*001a*/ 	.short	(.L_16 - .L_15)
	.align		4
.L_15:
        /*001c*/ 	.word	index@(_ZN7cutlass13device_kernelIN5flash11enable_sm90INS1_16FlashAttnFwdSm90INS1_25CollectiveMainloopFwdSm90ILi2EN4cute5tupleIJNS5_1CILi1EEES8_S8_EEENS6_IJNS7_ILi192EEENS7_ILi128EEENS7_ILi64EEEEEELi64ENS_6half_tEfNS_4arch4Sm90ELb1ELb0ELb1ELb1ELb0ELb0ELb0ELb1ELb1ELb1ELb0ELb0EEENS1_21CollectiveEpilogueFwdINS6_IJSA_SC_SB_EEES9_SE_SG_Li384ELb1ELb1ELb0ELb0EEENS1_36VarlenDynamicPersistentTileSchedulerILi192ELi128ELi384ELi128ELb0ELb1ELb1ELb1ELb1ELb1EEEEEEEEEvNT_6ParamsE)
        /*0020*/ 	.word	0x00000004


	//----- nvinfo : EIATTR_FRAME_SIZE
	.align		4
.L_16:
        /*0024*/ 	.byte	0x04, 0x11
        /*0026*/ 	.short	(.L_18 - .L_17)
	.align		4
.L_17:
        /*0028*/ 	.word	index@(_ZN7cutlass13device_kernelIN5flash11enable_sm90INS1_16FlashAttnFwdSm90INS1_25CollectiveMainloopFwdSm90ILi2EN4cute5tupleIJNS5_1CILi1EEES8_S8_EEENS6_IJNS7_ILi192EEENS7_ILi128EEENS7_ILi64EEEEEELi64ENS_6half_tEfNS_4arch4Sm90ELb1ELb0ELb1ELb1ELb0ELb0ELb0ELb1ELb1ELb1ELb0ELb0EEENS1_21CollectiveEpilogueFwdINS6_IJSA_SC_SB_EEES9_SE_SG_Li384ELb1ELb1ELb0ELb0EEENS1_36VarlenDynamicPersistentTileSchedulerILi192ELi128ELi384ELi128ELb0ELb1ELb1ELb1ELb1ELb1EEEEEEEEEvNT_6ParamsE)
        /*002c*/ 	.word	0x00000000


	//----- nvinfo : EIATTR_REGCOUNT
	.align		4
.L_18:
        /*0030*/ 	.byte	0x04, 0x2f
        /*0032*/ 	.short	(.L_20 - .L_19)
	.align		4
.L_19:
        /*0034*/ 	.word	index@(_ZN7cutlass13device_kernelIN5flash11enable_sm90INS1_16FlashAttnFwdSm90INS1_25CollectiveMainloopFwdSm90ILi2EN4cute5tupleIJNS5_1CILi1EEES8_S8_EEENS6_IJNS7_ILi192EEENS7_ILi128EEENS7_ILi64EEEEEELi64ENS_6half_tEfNS_4arch4Sm90ELb1ELb0ELb1ELb0ELb0ELb0ELb0ELb1ELb1ELb1ELb0ELb0EEENS1_21CollectiveEpilogueFwdINS6_IJSA_SC_SB_EEES9_SE_SG_Li384ELb0ELb1ELb0ELb0EEENS1_30DynamicPersistentTileSchedulerILi384ELi128ELb0ELb1ELb1EEEEEEEEEvNT_6ParamsE)
        /*0038*/ 	.word	0x00000004


	//----- nvinfo : EIATTR_FRAME_SIZE
	.align		4
.L_20:
        /*003c*/ 	.byte	0x04, 0x11
        /*003e*/ 	.short	(.L_22 - .L_21)
	.align		4
.L_21:
        /*0040*/ 	.word	index@(_ZN7cutlass13device_kernelIN5flash11enable_sm90INS1_16FlashAttnFwdSm90INS1_25CollectiveMainloopFwdSm90ILi2EN4cute5tupleIJNS5_1CILi1EEES8_S8_EEENS6_IJNS7_ILi192EEENS7_ILi128EEENS7_ILi64EEEEEELi64ENS_6half_tEfNS_4arch4Sm90ELb1ELb0ELb1ELb0ELb0ELb0ELb0ELb1ELb1ELb1ELb0ELb0EEENS1_21CollectiveEpilogueFwdINS6_IJSA_SC_SB_EEES9_SE_SG_Li384ELb0ELb1ELb0ELb0EEENS1_30DynamicPersistentTileSchedulerILi384ELi128ELb0ELb1ELb1EEEEEEEEEvNT_6ParamsE)
        /*0044*/ 	.word	0x00000000


	//----- nvinfo : EIATTR_REGCOUNT
	.align		4
.L_22:
        /*0048*/ 	.byte	0x04, 0x2f
        /*004a*/ 	.short	(.L_24 - .L_23)
	.align		4
.L_23:
        /*004c*/ 	.word	index@(_ZN7cutlass13device_kernelIN5flash11enable_sm90INS1_16FlashAttnFwdSm90INS1_25CollectiveMainloopFwdSm90ILi2EN4cute5tupleIJNS5_1CILi1EEES8_S8_EEENS6_IJNS7_ILi192EEENS7_ILi128EEENS7_ILi64EEEEEELi64ENS_6half_tEfNS_4arch4Sm90ELb0ELb1ELb1ELb1ELb0ELb1ELb0ELb1ELb1ELb1ELb0ELb0EEENS1_21CollectiveEpilogueFwdINS6_IJSA_SC_SB_EEES9_SE_SG_Li384ELb1ELb1ELb0ELb0EEENS1_36VarlenDynamicPersistentTileSchedulerILi192ELi128ELi384ELi128ELb0ELb1ELb1ELb1ELb0ELb1EEEEEEEEEvNT_6ParamsE)
        /*0050*/ 	.word	0x00000004


	//----- nvinfo : EIATTR_FRAME_SIZE
	.align		4
.L_24:
        /*0054*/ 	.byte	0x04, 0x11
        /*0056*/ 	.short	(.L_26 - .L_25)
	.align		4
.L_25:
        /*0058*/ 	.word	index@(_ZN7cutlass13device_kernelIN5flash11enable_sm90INS1_16FlashAttnFwdSm90INS1_25CollectiveMainloopFwdSm90ILi2EN4cute5tupleIJNS5_1CILi1EEES8_S8_EEENS6_IJNS7_ILi192EEENS7_ILi128EEENS7_ILi64EEEEEELi64ENS_6half_tEfNS_4arch4Sm90ELb0ELb1ELb1ELb1ELb0ELb1ELb0ELb1ELb1ELb1ELb0ELb0EEENS1_21CollectiveEpilogueFwdINS6_IJSA_SC_SB_EEES9_SE_SG_Li384ELb1ELb1ELb0ELb0EEENS1_36VarlenDynamicPersistentTileSchedulerILi192ELi128ELi384ELi128ELb0ELb1ELb1ELb1ELb0ELb1EEEEEEEEEvNT_6ParamsE)
        /*005c*/ 	.word	0x00000000


	//----- nvinfo : EIATTR_REGCOUNT
	.align		4
.L_26:
        /*0060*/ 	.byte	0x04, 0x2f
        /*0062*/ 	.short	(.L_28 - .L_27)
	.align		4
.L_27:
        /*0064*/ 	.word	index@(_ZN7cutlass13device_kernelIN5flash11enable_sm90INS1_16FlashAttnFwdSm90INS1_25CollectiveMainloopFwdSm90ILi2EN4cute5tupleIJNS5_1CILi1EEES8_S8_EEENS6_IJNS7_ILi192EEENS7_ILi128EEENS7_ILi64EEEEEELi64ENS_6half_tEfNS_4arch4Sm90ELb0ELb1ELb1ELb1ELb0ELb0ELb0ELb1ELb1ELb1ELb0ELb0EEENS1_21CollectiveEpilogueFwdINS6_IJSA_SC_SB_EEES9_SE_SG_Li384ELb1ELb1ELb0ELb0EEENS1_36VarlenDynamicPersistentTileSchedulerILi192ELi128ELi384ELi128ELb0ELb1ELb1ELb1ELb0ELb1EEEEEEEEEvNT_6ParamsE)
        /*0068*/ 	.word	0x00000004


	//----- nvinfo : EIATTR_FRAME_SIZE
	.align		4
.L_28:
        /*006c*/ 	.byte	0x04, 0x11
        /*006e*/ 	.short	(.L_30 - .L_29)
	.align		4
.L_29:
        /*0070*/ 	.word	index@(_ZN7cutlass13device_kernelIN5flash11enable_sm90INS1_16FlashAttnFwdSm90INS1_25CollectiveMainloopFwdSm90ILi2EN4cute5tupleIJNS5_1CILi1EEES8_S8_EEENS6_IJNS7_ILi192EEENS7_ILi128EEENS7_ILi64EEEEEELi64ENS_6half_tEfNS_4arch4Sm90ELb0ELb1ELb1ELb1ELb0ELb0ELb0ELb1ELb1ELb1ELb0ELb0EEENS1_21CollectiveEpilogueFwdINS6_IJSA_SC_SB_EEES9_SE_SG_Li384ELb1ELb1ELb0ELb0EEENS1_36VarlenDynamicPersistentTileSchedulerILi192ELi128ELi384ELi128ELb0ELb1ELb1ELb1ELb0ELb1EEEEEEEEEvNT_6ParamsE)
        /*0074*/ 	.word	0x00000000


	//----- nvinfo : EIATTR_REGCOUNT
	.align		4
.L_30:
        /*0078*/ 	.byte	0x04, 0x2f
        /*007a*/ 	.short	(.L_32 - .L_31)
	.align		4
.L_31:
        /*007c*/ 	.word	index@(_ZN7cutlass13device_kernelIN5flash11enable_sm90INS1_16FlashAttnFwdSm90INS1_25CollectiveMainloopFwdSm90ILi2EN4cute5tupleIJNS5_1CILi1EEES8_S8_EEENS6_IJNS7_ILi192EEENS7_ILi128EEENS7_ILi64EEEEEELi64ENS_6half_tEfNS_4arch4Sm90ELb0ELb1ELb1ELb0ELb0ELb0ELb0ELb1ELb1ELb1ELb0ELb0EEENS1_21CollectiveEpilogueFwdINS6_IJSA_SC_SB_EEES9_SE_SG_Li384ELb0ELb1ELb0ELb0EEENS1_30DynamicPersistentTileSchedulerILi384ELi128ELb0ELb1ELb1EEEEEEEEEvNT_6ParamsE)
        /*0080*/ 	.word	0x00000004


	//----- nvinfo : EIATTR_FRAME_SIZE
	.align		4
.L_32:
        /*0084*/ 	.byte	0x04, 0x11
        /*0086*/ 	.short	(.L_34 - .L_33)
	.align		4
.L_33:
        /*0088*/ 	.word	index@(_ZN7cutlass13device_kernelIN5flash11enable_sm90INS1_16FlashAttnFwdSm90INS1_25CollectiveMainloopFwdSm90ILi2EN4cute5tupleIJNS5_1CILi1EEES8_S8_EEENS6_IJNS7_ILi192EEENS7_ILi128EEENS7_ILi64EEEEEELi64ENS_6half_tEfNS_4arch4Sm90ELb0ELb1ELb1ELb0ELb0ELb0ELb0ELb1ELb1ELb1ELb0ELb0EEENS1_21CollectiveEpilogueFwdINS6_IJSA_SC_SB_EEES9_SE_SG_Li384ELb0ELb1ELb0ELb0EEENS1_30DynamicPersistentTileSchedulerILi384ELi128ELb0ELb1ELb1EEEEEEEEEvNT_6ParamsE)
        /*008c*/ 	.word	0x00000000


	//----- nvinfo : EIATTR_REGCOUNT
	.align		4
.L_34:
        /*0090*/ 	.byte	0x04, 0x2f
        /*0092*/ 	.short	(.L_36 - .L_35)
	.align		4
.L_35:
        /*0094*/ 	.word	index@(_ZN7cutlass13device_kernelIN5flash11enable_sm90INS1_16FlashAttnFwdSm90INS1_25CollectiveMainloopFwdSm90ILi2EN4cute5tupleIJNS5_1CILi1EEES8_S8_EEENS6_IJNS7_ILi192EEESA_NS7_ILi64EEEEEELi64ENS_6half_tEfNS_4arch4Sm90ELb0ELb0ELb1ELb1ELb0ELb1ELb0ELb0ELb1ELb1ELb0ELb0EEENS1_21CollectiveEpilogueFwdINS6_IJSA_SB_SA_EEES9_SD_SF_Li384ELb1ELb1ELb0ELb0EEENS1_36VarlenDynamicPersistentTileSchedulerILi192ELi192ELi384ELi128ELb0ELb1ELb1ELb0ELb1ELb1EEEEEEEEEvNT_6ParamsE)
        /*0098*/ 	.word	0x00000004


	//----- nvinfo : EIATTR_FRAME_SIZE
	.align		4
.L_36:
        /*009c*/ 	.byte	0x04, 0x11
        /*009e*/ 	.short	(.L_38 - .L_37)
	.align		4
.L_37:
        /*00a0*/ 	.word	index@(_ZN7cutlass13device_kernelIN5flash11enable_sm90INS1_16FlashAttnFwdSm90INS1_25CollectiveMainloopFwdSm90ILi2EN4cute5tupleIJNS5_1CILi1EEES8_S8_EEENS6_IJNS7_ILi192EEESA_NS7_ILi64EEEEEELi64ENS_6half_tEfNS_4arch4Sm90ELb0ELb0ELb1ELb1ELb0ELb1ELb0ELb0ELb1ELb1ELb0ELb0EEENS1_21CollectiveEpilogueFwdINS6_IJSA_SB_SA_EEES9_SD_SF_Li384ELb1ELb1ELb0ELb0EEENS1_36VarlenDynamicPersistentTileSchedulerILi192ELi192ELi384ELi128ELb0ELb1ELb1ELb0ELb1ELb1EEEEEEEEEvNT_6ParamsE)
        /*00a4*/ 	.word	0x00000000


	//----- nvinfo : EIATTR_REGCOUNT
	.align		4
.L_38:
        /*00a8*/ 	.byte	0x04, 0x2f
        /*00aa*/ 	.short	(.L_40 - .L_39)
	.align		4
.L_39:
        /*00ac*/ 	.word	index@(_ZN7cutlass13device_kernelIN5flash11enable_sm90INS1_16FlashAttnFwdSm90INS1_25CollectiveMainloopFwdSm90ILi2EN4cute5tupleIJNS5_1CILi1EEES8_S8_EEENS6_IJNS7_ILi192EEESA_NS7_ILi64EEEEEELi64ENS_6half_tEfNS_4arch4Sm90ELb0ELb0ELb1ELb1ELb0ELb0ELb0ELb0ELb1ELb1ELb0ELb0EEENS1_21CollectiveEpilogueFwdINS6_IJSA_SB_SA_EEES9_SD_SF_Li384ELb1ELb1ELb0ELb0EEENS1_36VarlenDynamicPersistentTileSchedulerILi192ELi192ELi384ELi128ELb0ELb1ELb1ELb0ELb1ELb1EEEEEEEEEvNT_6ParamsE)
        /*00b0*/ 	.word	0x00000004


	//----- nvinfo : EIATTR_FRAME_SIZE
	.align		4
.L_40:
        /*00b4*/ 	.byte	0x04, 0x11
        /*00b6*/ 	.short	(.L_42 - .L_41)
	.align		4
.L_41:
        /*00b8*/ 	.word	index@(_ZN7cutlass13device_kernelIN5flash11enable_sm90INS1_16FlashAttnFwdSm90INS1_25CollectiveMainloopFwdSm90ILi2EN4cute5tupleIJNS5_1CILi1EEES8_S8_EEENS6_IJNS7_ILi192EEESA_NS7_ILi64EEEEEELi64ENS_6half_tEfNS_4arch4Sm90ELb0ELb0ELb1ELb1ELb0ELb0ELb0ELb0ELb1ELb1ELb0ELb0EEENS1_21CollectiveEpilogueFwdINS6_IJSA_SB_SA_EEES9_SD_SF_Li384ELb1ELb1ELb0ELb0EEENS1_36VarlenDynamicPersistentTileSchedulerILi192ELi192ELi384ELi128ELb0ELb1ELb1ELb0ELb1ELb1EEEEEEEEEvNT_6ParamsE)
        /*00bc*/ 	.word	0x00000000


	//----- nvinfo : EIATTR_REGCOUNT
	.align		4
.L_42:
        /*00c0*/ 	.byte	0x04, 0x2f
        /*00c2*/ 	.short	(.L_44 - .L_43)
	.align		4
.L_43:
        /*00c4*/ 	.word	index@(_ZN7cutlass13device_kernelIN5flash11enable_sm90INS1_16FlashAttnFwdSm90INS1_25CollectiveMainloopFwdSm90ILi2EN4cute5tupleIJNS5_1CILi1EEES8_S8_EEENS6_IJNS7_ILi192EEESA_NS7_ILi64EEEEEELi64ENS_6half_tEfNS_4arch4Sm90ELb0ELb0ELb1ELb0ELb0ELb0ELb0ELb0ELb1ELb1ELb0ELb0EEENS1_21CollectiveEpilogueFwdINS6_IJSA_SB_SA_EEES9_SD_SF_Li384ELb0ELb1ELb0ELb0EEENS1_29StaticPersistentTileSchedulerILb0EEEEEEEEEvNT_6ParamsE)
        /*00c8*/ 	.word	0x00000004


	//----- nvinfo : EIATTR_FRAME_SIZE
	.align		4
.L_44:
        /*00cc*/ 	.byte	0x04, 0x11
        /*00ce*/ 	.short	(.L_46 - .L_45)
	.align		4
.L_45:
        /*00d0*/ 	.word	index@(_ZN7cutlass13device_kernelIN5flash11enable_sm90INS1_16FlashAttnFwdSm90INS1_25CollectiveMainloopFwdSm90ILi2EN4cute5tupleIJNS5_1CILi1EEES8_S8_EEENS6_IJNS7_ILi192EEESA_NS7_ILi64EEEEEELi64ENS_6half_tEfNS_4arch4Sm90ELb0ELb0ELb1ELb0ELb0ELb0ELb0ELb0ELb1ELb1ELb0ELb0EEENS1_21CollectiveEpilogueFwdINS6_IJSA_SB_SA_EEES9_SD_SF_Li384ELb0ELb1ELb0ELb0EEENS1_29StaticPersistentTileSchedulerILb0EEEEEEEEEvNT_6ParamsE)
        /*00d4*/ 	.word	0x00000000


	//----- nvinfo : EIATTR_MIN_STACK_SIZE
	.align		4
.L_46:
        /*00d8*/ 	.byte	0x04, 0x12
        /*00da*/ 	.short	(.L_48 - .L_47)
	.align		4
.L_47:
        /*00dc*/ 	.word	index@(_ZN7cutlass13device_kernelIN5flash11enable_sm90INS1_16FlashAttnFwdSm90INS1_25CollectiveMainloopFwdSm90ILi2EN4cute5tupleIJNS5_1CILi1EEES8_S8_EEENS6_IJNS7_ILi192EEESA_NS7_ILi64EEEEEELi64ENS_6half_tEfNS_4arch4Sm90ELb0ELb0ELb1ELb0ELb0ELb0ELb0ELb0ELb1ELb1ELb0ELb0EEENS1_21CollectiveEpilogueFwdINS6_IJSA_SB_SA_EEES9_SD_SF_Li384ELb0ELb1ELb0ELb0EEENS1_29StaticPersistentTileSchedulerILb0EEEEEEEEEvNT_6ParamsE)
        /*00e0*/ 	.word	0x00000000


	//----- nvinfo : EIATTR_MIN_STACK_SIZE
	.align		4
.L_48:
        /*00e4*/ 	.byte	0x04, 0x12
        /*00e6*/ 	.short	(.L_50 - .L_49)
	.align		4
.L_49:
        /*00e8*/ 	.word	index@(_ZN7cutlass13device_kernelIN5flash11enable_sm90INS1_16FlashAttnFwdSm90INS1_25CollectiveMainloopFwdSm90ILi2EN4cute5tupleIJNS5_1CILi1EEES8_S8_EEENS6_IJNS7_ILi192EEESA_NS7_ILi64EEEEEELi64ENS_6half_tEfNS_4arch4Sm90ELb0ELb0ELb1ELb1ELb0ELb0ELb0ELb0ELb1ELb1ELb0ELb0EEENS1_21CollectiveEpilogueFwdINS6_IJSA_SB_SA_EEES9_SD_SF_Li384ELb1ELb1ELb0ELb0EEENS1_36VarlenDynamicPersistentTileSchedulerILi192ELi192ELi384ELi128ELb0ELb1ELb1ELb0ELb1ELb1EEEEEEEEEvNT_6ParamsE)
        /*00ec*/ 	.word	0x00000000


	//----- nvinfo : EIATTR_MIN_STACK_SIZE
	.align		4
.L_50:
        /*00f0*/ 	.byte	0x04, 0x12
        /*00f2*/ 	.short	(.L_52 - .L_51)
	.align		4
.L_51:
        /*00f4*/ 	.word	index@(_ZN7cutlass13device_kernelIN5flash11enable_sm90INS1_16FlashAttnFwdSm90INS1_25CollectiveMainloopFwdSm90ILi2EN4cute5tupleIJNS5_1CILi1EEES8_S8_EEENS6_IJNS7_ILi192EEESA_NS7_ILi64EEEEEELi64ENS_6half_tEfNS_4arch4Sm90ELb0ELb0ELb1ELb1ELb0ELb1ELb0ELb0ELb1ELb1ELb0ELb0EEENS1_21CollectiveEpilogueFwdINS6_IJSA_SB_SA_EEES9_SD_SF_Li384ELb1ELb1ELb0ELb0EEENS1_36VarlenDynamicPersistentTileSchedulerILi192ELi192ELi384ELi128ELb0ELb1ELb1ELb0ELb1ELb1EEEEEEEEEvNT_6ParamsE)
        /*00f8*/ 	.word	0x00000000


	//----- nvinfo : EIATTR_MIN_STACK_SIZE
	.align		4
.L_52:
        /*00fc*/ 	.byte	0x04, 0x12
        /*00fe*/ 	.short	(.L_54 - .L_53)
	.align		4
.L_53:
        /*0100*/ 	.word	index@(_ZN7cutlass13device_kernelIN5flash11enable_sm90INS1_16FlashAttnFwdSm90INS1_25CollectiveMainloopFwdSm90ILi2EN4cute5tupleIJNS5_1CILi1EEES8_S8_EEENS6_IJNS7_ILi192EEENS7_ILi128EEENS7_ILi64EEEEEELi64ENS_6half_tEfNS_4arch4Sm90ELb0ELb1ELb1ELb0ELb0ELb0ELb0ELb1ELb1ELb1ELb0ELb0EEENS1_21CollectiveEpilogueFwdINS6_IJSA_SC_SB_EEES9_SE_SG_Li384ELb0ELb1ELb0ELb0EEENS1_30DynamicPersistentTileSchedulerILi384ELi128ELb0ELb1ELb1EEEEEEEEEvNT_6ParamsE)
        /*0104*/ 	.word	0x00000000


	//----- nvinfo : EIATTR_MIN_STACK_SIZE
	.align		4
.L_54:
        /*0108*/ 	.byte	0x04, 0x12
        /*010a*/ 	.short	(.L_56 - .L_55)
	.align		4
.L_55:
        /*010c*/ 	.word	index@(_ZN7cutlass13device_kernelIN5flash11enable_sm90INS1_16FlashAttnFwdSm90INS1_25CollectiveMainloopFwdSm90ILi2EN4cute5tupleIJNS5_1CILi1EEES8_S8_EEENS6_IJNS7_ILi192EEENS7_ILi128EEENS7_ILi64EEEEEELi64ENS_6half_tEfNS_4arch4Sm90ELb0ELb1ELb1ELb1ELb0ELb0ELb0ELb1ELb1ELb1ELb0ELb0EEENS1_21CollectiveEpilogueFwdINS6_IJSA_SC_SB_EEES9_SE_SG_Li384ELb1ELb1ELb0ELb0EEENS1_36VarlenDynamicPersistentTileSchedulerILi192ELi128ELi384ELi128ELb0ELb1ELb1ELb1ELb0ELb1EEEEEEEEEvNT_6ParamsE)
        /*0110*/ 	.word	0x00000000


	//----- nvinfo : EIATTR_MIN_STACK_SIZE
	.align		4
.L_56:
        /*0114*/ 	.byte	0x04, 0x12
        /*0116*/ 	.short	(.L_58 - .L_57)
	.align		4
.L_57:
        /*0118*/ 	.word	index@(_ZN7cutlass13device_kernelIN5flash11enable_sm90INS1_16FlashAttnFwdSm90INS1_25CollectiveMainloopFwdSm90ILi2EN4cute5tupleIJNS5_1CILi1EEES8_S8_EEENS6_IJNS7_ILi192EEENS7_ILi128EEENS7_ILi64EEEEEELi64ENS_6half_tEfNS_4arch4Sm90ELb0ELb1ELb1ELb1ELb0ELb1ELb0ELb1ELb1ELb1ELb0ELb0EEENS1_21CollectiveEpilogueFwdINS6_IJSA_SC_SB_EEES9_SE_SG_Li384ELb1ELb1ELb0ELb0EEENS1_36VarlenDynamicPersistentTileSchedulerILi192ELi128ELi384ELi128ELb0ELb1ELb1ELb1ELb0ELb1EEEEEEEEEvNT_6ParamsE)
        /*011c*/ 	.word	0x00000000


	//----- nvinfo : EIATTR_MIN_STACK_SIZE
	.align		4
.L_58:
        /*0120*/ 	.byte	0x04, 0x12
        /*0122*/ 	.short	(.L_60 - .L_59)
	.align		4
.L_59:
        /*0124*/ 	.word	index@(_ZN7cutlass13device_kernelIN5flash11enable_sm90INS1_16FlashAttnFwdSm90INS1_25CollectiveMainloopFwdSm90ILi2EN4cute5tupleIJNS5_1CILi1EEES8_S8_EEENS6_IJNS7_ILi192EEENS7_ILi128EEENS7_ILi64EEEEEELi64ENS_6half_tEfNS_4arch4Sm90ELb1ELb0ELb1ELb0ELb0ELb0ELb0ELb1ELb1ELb1ELb0ELb0EEENS1_21CollectiveEpilogueFwdINS6_IJSA_SC_SB_EEES9_SE_SG_Li384ELb0ELb1ELb0ELb0EEENS1_30DynamicPersistentTileSchedulerILi384ELi128ELb0ELb1ELb1EEEEEEEEEvNT_6ParamsE)
        /*0128*/ 	.word	0x00000000


	//----- nvinfo : EIATTR_MIN_STACK_SIZE
	.align		4
.L_60:
        /*012c*/ 	.byte	0x04, 0x12
        /*012e*/ 	.short	(.L_62 - .L_61)
	.align		4
.L_61:
        /*0130*/ 	.word	index@(_ZN7cutlass13device_kernelIN5flash11enable_sm90INS1_16FlashAttnFwdSm90INS1_25CollectiveMainloopFwdSm90ILi2EN4cute5tupleIJNS5_1CILi1EEES8_S8_EEENS6_IJNS7_ILi192EEENS7_ILi128EEENS7_ILi64EEEEEELi64ENS_6half_tEfNS_4arch4Sm90ELb1ELb0ELb1ELb1ELb0ELb0ELb0ELb1ELb1ELb1ELb0ELb0EEENS1_21CollectiveEpilogueFwdINS6_IJSA_SC_SB_EEES9_SE_SG_Li384ELb1ELb1ELb0ELb0EEENS1_36VarlenDynamicPersistentTileSchedulerILi192ELi128ELi384ELi128ELb0ELb1ELb1ELb1ELb1ELb1EEEEEEEEEvNT_6ParamsE)
        /*0134*/ 	.word	0x00000000


	//----- nvinfo : EIATTR_MIN_STACK_SIZE
	.align		4
.L_62:
        /*0138*/ 	.byte	0x04, 0x12
        /*013a*/ 	.short	(.L_64 - .L_63)
	.align		4
.L_63:
        /*013c*/ 	.word	index@(_ZN7cutlass13device_kernelIN5flash11enable_sm90INS1_16FlashAttnFwdSm90INS1_25CollectiveMainloopFwdSm90ILi2EN4cute5tupleIJNS5_1CILi1EEES8_S8_EEENS6_IJNS7_ILi192EEENS7_ILi128EEENS7_ILi64EEEEEELi64ENS_6half_tEfNS_4arch4Sm90ELb1ELb0ELb1ELb1ELb0ELb1ELb0ELb1ELb1ELb1ELb0ELb0EEENS1_21CollectiveEpilogueFwdINS6_IJSA_SC_SB_EEES9_SE_SG_Li384ELb1ELb1ELb0ELb0EEENS1_36VarlenDynamicPersistentTileSchedulerILi192ELi128ELi384ELi128ELb0ELb1ELb1ELb1ELb1ELb1EEEEEEEEEvNT_6ParamsE)
        /*0140*/ 	.word	0x00000000
.L_64:


//--------------------- .nv.compat                --------------------------
	.section	.nv.compat,"",@"SHT_CUDA_COMPAT_INFO"
	.align	4
        /*0000*/ 	.byte	0x02, 0x09, 0x01, 0x00, 0x02, 0x02, 0x01, 0x00, 0x02, 0x05, 0x05, 0x00, 0x03, 0x07, 0x01, 0x01
        /*0010*/ 	.byte	0x02, 0x03, 0x00, 0x00, 0x02, 0x06, 0x01, 0x00, 0x04, 0x0b, 0x08, 0x00, 0x09, 0x00, 0x00, 0x00
        /*0020*/ 	.byte	0x00, 0x00, 0x00, 0x00


//--------------------- .nv.info._ZN7cutlass13device_kernelIN5flash11enable_sm90INS1_16FlashAttnFwdSm90INS1_25CollectiveMainloopFwdSm90ILi2EN4cute5tupleIJNS5_1CILi1EEES8_S8_EEENS6_IJNS7_ILi192EEESA_NS7_ILi64EEEEEELi64ENS_6half_tEfNS_4arch4Sm90ELb0ELb0ELb1ELb0ELb0ELb0ELb0ELb0ELb1ELb1ELb0ELb0EEENS1_21CollectiveEpilogueFwdINS6_IJSA_SB_SA_EEES9_SD_SF_Li384ELb0ELb1ELb0ELb0EEENS1_29StaticPersistentTileSchedulerILb0EEEEEEEEEvNT_6ParamsE --------------------------
	.section	.nv.info._ZN7cutlass13device_kernelIN5flash11enable_sm90INS1_16FlashAttnFwdSm90INS1_25CollectiveMainloopFwdSm90ILi2EN4cute5tupleIJNS5_1CILi1EEES8_S8_EEENS6_IJNS7_ILi192EEESA_NS7_ILi64EEEEEELi64ENS_6half_tEfNS_4arch4Sm90ELb0ELb0ELb1ELb0ELb0ELb0ELb0ELb0ELb1ELb1ELb0ELb0EEENS1_21CollectiveEpilogueFwdINS6_IJSA_SB_SA_EEES9_SD_SF_Li384ELb0ELb1ELb0ELb0EEENS1_29StaticPersistentTileSchedulerILb0EEEEEEEEEvNT_6ParamsE,"",@"SHT_CUDA_INFO"
	.sectionflags	@""
	.align	4


	//----- nvinfo : EIATTR_CUDA_API_VERSION
	.align		4
        /*0000*/ 	.byte	0x04, 0x37
        /*0002*/ 	.short	(.L_66 - .L_65)
.L_65:
        /*0004*/ 	.word	0x00000082


	//----- nvinfo : EIATTR_KPARAM_INFO
	.align		4
.L_66:
        /*0008*/ 	.byte	0x04, 0x17
        /*000a*/ 	.short	(.L_68 - .L_67)
.L_67:
        /*000c*/ 	.word	0x00000000
        /*0010*/ 	.short	0x0000
        /*0012*/ 	.short	0x0000
        /*0014*/ 	.byte	0x00, 0xf0, 0x01, 0x28


	//----- nvinfo : EIATTR_SPARSE_MMA_MASK
	.align		4
.L_68:
        /*0018*/ 	.byte	0x03, 0x50
        /*001a*/ 	.short	0x0000


	//----- nvinfo : EIATTR_MAXREG_COUNT
	.align		4
        /*001c*/ 	.byte	0x03, 0x1b
        /*001e*/ 	.short	0x0080


	//----- nvinfo : EIATTR_MERCURY_ISA_VERSION
	.align		4
        /*0020*/ 	.byte	0x03, 0x5f
        /*0022*/ 	.short	0x0101


	//----- nvinfo : EIATTR_VRC_CTA_INIT_COUNT
	.align		4
        /*0024*/ 	.byte	0x02, 0x4a
	.zero		1
	.zero		1


	//----- nvinfo : EIATTR_EXIT_INSTR_OFFSETS
	.align		4
        /*0028*/ 	.byte	0x04, 0x1c
        /*002a*/ 	.short	(.L_70 - .L_69)


	//   ....[0]....
.L_69:
        /*002c*/ 	.word	0x00000010


	//----- nvinfo : EIATTR_MAX_THREADS
	.align		4
.L_70:
        /*0030*/ 	.byte	0x04, 0x05
        /*0032*/ 	.short	(.L_72 - .L_71)
.L_71:
        /*0034*/ 	.word	0x00000200
        /*0038*/ 	.word	0x00000001
        /*003c*/ 	.word	0x00000001


	//----- nvinfo : EIATTR_CBANK_PARAM_SIZE
	.align		4
.L_72:
        /*0040*/ 	.byte	0x03, 0x19
        /*0042*/ 	.short	0x0a00


	//----- nvinfo : EIATTR_PARAM_CBANK
	.align		4
        /*0044*/ 	.byte	0x04, 0x0a
        /*0046*/ 	.short	(.L_74 - .L_73)
	.align		4
.L_73:
        /*0048*/ 	.word	index@(.nv.constant0._ZN7cutlass13device_kernelIN5flash11enable_sm90INS1_16FlashAttnFwdSm90INS1_25CollectiveMainloopFwdSm90ILi2EN4cute5tupleIJNS5_1CILi1EEES8_S8_EEENS6_IJNS7_ILi192EEESA_NS7_ILi64EEEEEELi64ENS_6half_tEfNS_4arch4Sm90ELb0ELb0ELb1ELb0ELb0ELb0ELb0ELb0ELb1ELb1ELb0ELb0EEENS1_21CollectiveEpilogueFwdINS6_IJSA_SB_SA_EEES9_SD_SF_Li384ELb0ELb1ELb0ELb0EEENS1_29StaticPersistentTileSchedulerILb0EEEEEEEEEvNT_6ParamsE)
        /*004c*/ 	.short	0x0380
        /*004e*/ 	.short	0x0a00


	//----- nvinfo : EIATTR_SW_WAR
	.align		4
.L_74:
        /*0050*/ 	.byte	0x04, 0x36
        /*0052*/ 	.short	(.L_76 - .L_75)
.L_75:
        /*0054*/ 	.word	0x00000008
.L_76:


//--------------------- .nv.info._ZN7cutlass13device_kernelIN5flash11enable_sm90INS1_16FlashAttnFwdSm90INS1_25CollectiveMainloopFwdSm90ILi2EN4cute5tupleIJNS5_1CILi1EEES8_S8_EEENS6_IJNS7_ILi192EEESA_NS7_ILi64EEEEEELi64ENS_6half_tEfNS_4arch4Sm90ELb0ELb0ELb1ELb1ELb0ELb0ELb0ELb0ELb1ELb1ELb0ELb0EEENS1_21CollectiveEpilogueFwdINS6_IJSA_SB_SA_EEES9_SD_SF_Li384ELb1ELb1ELb0ELb0EEENS1_36VarlenDynamicPersistentTileSchedulerILi192ELi192ELi384ELi128ELb0ELb1ELb1ELb0ELb1ELb1EEEEEEEEEvNT_6ParamsE --------------------------
	.section	.nv.info._ZN7cutlass13device_kernelIN5flash11enable_sm90INS1_16FlashAttnFwdSm90INS1_25CollectiveMainloopFwdSm90ILi2EN4cute5tupleIJNS5_1CILi1EEES8_S8_EEENS6_IJNS7_ILi192EEESA_NS7_ILi64EEEEEELi64ENS_6half_tEfNS_4arch4Sm90ELb0ELb0ELb1ELb1ELb0ELb0ELb0ELb0ELb1ELb1ELb0ELb0EEENS1_21CollectiveEpilogueFwdINS6_IJSA_SB_SA_EEES9_SD_SF_Li384ELb1ELb1ELb0ELb0EEENS1_36VarlenDynamicPersistentTileSchedulerILi192ELi192ELi384ELi128ELb0ELb1ELb1ELb0ELb1ELb1EEEEEEEEEvNT_6ParamsE,"",@"SHT_CUDA_INFO"
	.sectionflags	@""
	.align	4


	//----- nvinfo : EIATTR_CUDA_API_VERSION
	.align		4
        /*0000*/ 	.byte	0x04, 0x37
        /*0002*/ 	.short	(.L_78 - .L_77)
.L_77:
        /*0004*/ 	.word	0x00000082


	//----- nvinfo : EIATTR_KPARAM_INFO
	.align		4
.L_78:
        /*0008*/ 	.byte	0x04, 0x17
        /*000a*/ 	.short	(.L_80 - .L_79)
.L_79:
        /*000c*/ 	.word	0x00000000
        /*0010*/ 	.short	0x0000
        /*0012*/ 	.short	0x0000
        /*0014*/ 	.byte	0x00, 0xf0, 0x01, 0x2a


	//----- nvinfo : EIATTR_SPARSE_MMA_MASK
	.align		4
.L_80:
        /*0018*/ 	.byte	0x03, 0x50
        /*001a*/ 	.short	0x0000


	//----- nvinfo : EIATTR_MAXREG_COUNT
	.align		4
        /*001c*/ 	.byte	0x03, 0x1b
        /*001e*/ 	.short	0x0080


	//----- nvinfo : EIATTR_MERCURY_ISA_VERSION
	.align		4
        /*0020*/ 	.byte	0x03, 0x5f
        /*0022*/ 	.short	0x0101


	//----- nvinfo : EIATTR_VRC_CTA_INIT_COUNT
	.align		4
        /*0024*/ 	.byte	0x02, 0x4a
	.zero		1
	.zero		1


	//----- nvinfo : EIATTR_EXIT_INSTR_OFFSETS
	.align		4
        /*0028*/ 	.byte	0x04, 0x1c
        /*002a*/ 	.short	(.L_82 - .L_81)


	//   ....[0]....
.L_81:
        /*002c*/ 	.word	0x00000010


	//----- nvinfo : EIATTR_MAX_THREADS
	.align		4
.L_82:
        /*0030*/ 	.byte	0x04, 0x05
        /*0032*/ 	.short	(.L_84 - .L_83)
.L_83:
        /*0034*/ 	.word	0x00000200
        /*0038*/ 	.word	0x00000001
        /*003c*/ 	.word	0x00000001


	//----- nvinfo : EIATTR_CBANK_PARAM_SIZE
	.align		4
.L_84:
        /*0040*/ 	.byte	0x03, 0x19
        /*0042*/ 	.short	0x0a80


	//----- nvinfo : EIATTR_PARAM_CBANK
	.align		4
        /*0044*/ 	.byte	0x04, 0x0a
        /*0046*/ 	.short	(.L_86 - .L_85)
	.align		4
.L_85:
        /*0048*/ 	.word	index@(.nv.constant0._ZN7cutlass13device_kernelIN5flash11enable_sm90INS1_16FlashAttnFwdSm90INS1_25CollectiveMainloopFwdSm90ILi2EN4cute5tupleIJNS5_1CILi1EEES8_S8_EEENS6_IJNS7_ILi192EEESA_NS7_ILi64EEEEEELi64ENS_6half_tEfNS_4arch4Sm90ELb0ELb0ELb1ELb1ELb0ELb0ELb0ELb0ELb1ELb1ELb0ELb0EEENS1_21CollectiveEpilogueFwdINS6_IJSA_SB_SA_EEES9_SD_SF_Li384ELb1ELb1ELb0ELb0EEENS1_36VarlenDynamicPersistentTileSchedulerILi192ELi192ELi384ELi128ELb0ELb1ELb1ELb0ELb1ELb1EEEEEEEEEvNT_6ParamsE)
        /*004c*/ 	.short	0x0380
        /*004e*/ 	.short	0x0a80


	//----- nvinfo : EIATTR_SW_WAR
	.align		4
.L_86:
        /*0050*/ 	.byte	0x04, 0x36
        /*0052*/ 	.short	(.L_88 - .L_87)
.L_87:
        /*0054*/ 	.word	0x00000008
.L_88:


//--------------------- .nv.info._ZN7cutlass13device_kernelIN5flash11enable_sm90INS1_16FlashAttnFwdSm90INS1_25CollectiveMainloopFwdSm90ILi2EN4cute5tupleIJNS5_1CILi1EEES8_S8_EEENS6_IJNS7_ILi192EEESA_NS7_ILi64EEEEEELi64ENS_6half_tEfNS_4arch4Sm90ELb0ELb0ELb1ELb1ELb0ELb1ELb0ELb0ELb1ELb1ELb0ELb0EEENS1_21CollectiveEpilogueFwdINS6_IJSA_SB_SA_EEES9_SD_SF_Li384ELb1ELb1ELb0ELb0EEENS1_36VarlenDynamicPersistentTileSchedulerILi192ELi192ELi384ELi128ELb0ELb1ELb1ELb0ELb1ELb1EEEEEEEEEvNT_6ParamsE --------------------------
	.section	.nv.info._ZN7cutlass13device_kernelIN5flash11enable_sm90INS1_16FlashAttnFwdSm90INS1_25CollectiveMainloopFwdSm90ILi2EN4cute5tupleIJNS5_1CILi1EEES8_S8_EEENS6_IJNS7_ILi192EEESA_NS7_ILi64EEEEEELi64ENS_6half_tEfNS_4arch4Sm90ELb0ELb0ELb1ELb1ELb0ELb1ELb0ELb0ELb1ELb1ELb0ELb0EEENS1_21CollectiveEpilogueFwdINS6_IJSA_SB_SA_EEES9_SD_SF_Li384ELb1ELb1ELb0ELb0EEENS1_36VarlenDynamicPersistentTileSchedulerILi192ELi192ELi384ELi128ELb0ELb1ELb1ELb0ELb1ELb1EEEEEEEEEvNT_6ParamsE,"",@"SHT_CUDA_INFO"
	.sectionflags	@""
	.align	4


	//----- nvinfo : EIATTR_CUDA_API_VERSION
	.align		4
        /*0000*/ 	.byte	0x04, 0x37
        /*0002*/ 	.short	(.L_90 - .L_89)
.L_89:
        /*0004*/ 	.word	0x00000082


	//----- nvinfo : EIATTR_KPARAM_INFO
	.align		4
.L_90:
        /*0008*/ 	.byte	0x04, 0x17
        /*000a*/ 	.short	(.L_92 - .L_91)
.L_91:
        /*000c*/ 	.word	0x00000000
        /*0010*/ 	.short	0x0000
        /*0012*/ 	.short	0x0000
        /*0014*/ 	.byte	0x00, 0xf0, 0x01, 0x2a


	//----- nvinfo : EIATTR_SPARSE_MMA_MASK
	.align		4
.L_92:
        /*0018*/ 	.byte	0x03, 0x50
        /*001a*/ 	.short	0x0000


	//----- nvinfo : EIATTR_MAXREG_COUNT
	.align		4
        /*001c*/ 	.byte	0x03, 0x1b
        /*001e*/ 	.short	0x0080


	//----- nvinfo : EIATTR_MERCURY_ISA_VERSION
	.align		4
        /*0020*/ 	.byte	0x03, 0x5f
        /*0022*/ 	.short	0x0101


	//----- nvinfo : EIATTR_VRC_CTA_INIT_COUNT
	.align		4
        /*0024*/ 	.byte	0x02, 0x4a
	.zero		1
	.zero		1


	//----- nvinfo : EIATTR_EXIT_INSTR_OFFSETS
	.align		4
        /*0028*/ 	.byte	0x04, 0x1c
        /*002a*/ 	.short	(.L_94 - .L_93)


	//   ....[0]....
.L_93:
        /*002c*/ 	.word	0x00000010


	//----- nvinfo : EIATTR_MAX_THREADS
	.align		4
.L_94:
        /*0030*/ 	.byte	0x04, 0x05
        /*0032*/ 	.short	(.L_96 - .L_95)
.L_95:
        /*0034*/ 	.word	0x00000200
        /*0038*/ 	.word	0x00000001
        /*003c*/ 	.word	0x00000001


	//----- nvinfo : EIATTR_CBANK_PARAM_SIZE
	.align		4
.L_96:
        /*0040*/ 	.byte	0x03, 0x19
        /*0042*/ 	.short	0x0a80


	//----- nvinfo : EIATTR_PARAM_CBANK
	.align		4
        /*0044*/ 	.byte	0x04, 0x0a
        /*0046*/ 	.short	(.L_98 - .L_97)
	.align		4
.L_97:
        /*0048*/ 	.word	index@(.nv.constant0._ZN7cutlass13device_kernelIN5flash11enable_sm90INS1_16FlashAttnFwdSm90INS1_25CollectiveMainloopFwdSm90ILi2EN4cute5tupleIJNS5_1CILi1EEES8_S8_EEENS6_IJNS7_ILi192EEESA_NS7_ILi64EEEEEELi64ENS_6half_tEfNS_4arch4Sm90ELb0ELb0ELb1ELb1ELb0ELb1ELb0ELb0ELb1ELb1ELb0ELb0EEENS1_21CollectiveEpilogueFwdINS6_IJSA_SB_SA_EEES9_SD_SF_Li384ELb1ELb1ELb0ELb0EEENS1_36VarlenDynamicPersistentTileSchedulerILi192ELi192ELi384ELi128ELb0ELb1ELb1ELb0ELb1ELb1EEEEEEEEEvNT_6ParamsE)
        /*004c*/ 	.short	0x0380
        /*004e*/ 	.short	0x0a80


	//----- nvinfo : EIATTR_SW_WAR
	.align		4
.L_98:
        /*0050*/ 	.byte	0x04, 0x36
        /*0052*/ 	.short	(.L_100 - .L_99)
.L_99:
        /*0054*/ 	.word	0x00000008
.L_100:


//--------------------- .nv.info._ZN7cutlass13device_kernelIN5flash11enable_sm90INS1_16FlashAttnFwdSm90INS1_25CollectiveMainloopFwdSm90ILi2EN4cute5tupleIJNS5_1CILi1EEES8_S8_EEENS6_IJNS7_ILi192EEENS7_ILi128EEENS7_ILi64EEEEEELi64ENS_6half_tEfNS_4arch4Sm90ELb0ELb1ELb1ELb0ELb0ELb0ELb0ELb1ELb1ELb1ELb0ELb0EEENS1_21CollectiveEpilogueFwdINS6_IJSA_SC_SB_EEES9_SE_SG_Li384ELb0ELb1ELb0ELb0EEENS1_30DynamicPersistentTileSchedulerILi384ELi128ELb0ELb1ELb1EEEEEEEEEvNT_6ParamsE --------------------------
	.section	.nv.info._ZN7cutlass13device_kernelIN5flash11enable_sm90INS1_16FlashAttnFwdSm90INS1_25CollectiveMainloopFwdSm90ILi2EN4cute5tupleIJNS5_1CILi1EEES8_S8_EEENS6_IJNS7_ILi192EEENS7_ILi128EEENS7_ILi64EEEEEELi64ENS_6half_tEfNS_4arch4Sm90ELb0ELb1ELb1ELb0ELb0ELb0ELb0ELb1ELb1ELb1ELb0ELb0EEENS1_21CollectiveEpilogueFwdINS6_IJSA_SC_SB_EEES9_SE_SG_Li384ELb0ELb1ELb0ELb0EEENS1_30DynamicPersistentTileSchedulerILi384ELi128ELb0ELb1ELb1EEEEEEEEEvNT_6ParamsE,"",@"SHT_CUDA_INFO"
	.sectionflags	@""
	.align	4


	//----- nvinfo : EIATTR_CUDA_API_VERSION
	.align		4
        /*0000*/ 	.byte	0x04, 0x37
        /*0002*/ 	.short	(.L_102 - .L_101)
.L_101:
        /*0004*/ 	.word	0x00000082


	//----- nvinfo : EIATTR_KPARAM_INFO
	.align		4
.L_102:
        /*0008*/ 	.byte	0x04, 0x17
        /*000a*/ 	.short	(.L_104 - .L_103)
.L_103:
        /*000c*/ 	.word	0x00000000
        /*0010*/ 	.short	0x0000
        /*0012*/ 	.short	0x0000
        /*0014*/ 	.byte	0x00, 0xf0, 0x01, 0x2a


	//----- nvinfo : EIATTR_SPARSE_MMA_MASK
	.align		4
.L_104:
        /*0018*/ 	.byte	0x03, 0x50
        /*001a*/ 	.short	0x0000


	//----- nvinfo : EIATTR_MAXREG_COUNT
	.align		4
        /*001c*/ 	.byte	0x03, 0x1b
        /*001e*/ 	.short	0x0080


	//----- nvinfo : EIATTR_MERCURY_ISA_VERSION
	.align		4
        /*0020*/ 	.byte	0x03, 0x5f
        /*0022*/ 	.short	0x0101


	//----- nvinfo : EIATTR_VRC_CTA_INIT_COUNT
	.align		4
        /*0024*/ 	.byte	0x02, 0x4a
	.zero		1
	.zero		1


	//----- nvinfo : EIATTR_EXIT_INSTR_OFFSETS
	.align		4
        /*0028*/ 	.byte	0x04, 0x1c
        /*002a*/ 	.short	(.L_106 - .L_105)


	//   ....[0]....
.L_105:
        /*002c*/ 	.word	0x00000010


	//----- nvinfo : EIATTR_MAX_THREADS
	.align		4
.L_106:
        /*0030*/ 	.byte	0x04, 0x05
        /*0032*/ 	.short	(.L_108 - .L_107)
.L_107:
        /*0034*/ 	.word	0x00000200
        /*0038*/ 	.word	0x00000001
        /*003c*/ 	.word	0x00000001


	//----- nvinfo : EIATTR_CBANK_PARAM_SIZE
	.align		4
.L_108:
        /*0040*/ 	.byte	0x03, 0x19
        /*0042*/ 	.short	0x0a80


	//----- nvinfo : EIATTR_PARAM_CBANK
	.align		4
        /*0044*/ 	.byte	0x04, 0x0a
        /*0046*/ 	.short	(.L_110 - .L_109)
	.align		4
.L_109:
        /*0048*/ 	.word	index@(.nv.constant0._ZN7cutlass13device_kernelIN5flash11enable_sm90INS1_16FlashAttnFwdSm90INS1_25CollectiveMainloopFwdSm90ILi2EN4cute5tupleIJNS5_1CILi1EEES8_S8_EEENS6_IJNS7_ILi192EEENS7_ILi128EEENS7_ILi64EEEEEELi64ENS_6half_tEfNS_4arch4Sm90ELb0ELb1ELb1ELb0ELb0ELb0ELb0ELb1ELb1ELb1ELb0ELb0EEENS1_21CollectiveEpilogueFwdINS6_IJSA_SC_SB_EEES9_SE_SG_Li384ELb0ELb1ELb0ELb0EEENS1_30DynamicPersistentTileSchedulerILi384ELi128ELb0ELb1ELb1EEEEEEEEEvNT_6ParamsE)
        /*004c*/ 	.short	0x0380
        /*004e*/ 	.short	0x0a80


	//----- nvinfo : EIATTR_SW_WAR
	.align		4
.L_110:
        /*0050*/ 	.byte	0x04, 0x36
        /*0052*/ 	.short	(.L_112 - .L_111)
.L_111:
        /*0054*/ 	.word	0x00000008
.L_112:


//--------------------- .nv.info._ZN7cutlass13device_kernelIN5flash11enable_sm90INS1_16FlashAttnFwdSm90INS1_25CollectiveMainloopFwdSm90ILi2EN4cute5tupleIJNS5_1CILi1EEES8_S8_EEENS6_IJNS7_ILi192EEENS7_ILi128EEENS7_ILi64EEEEEELi64ENS_6half_tEfNS_4arch4Sm90ELb0ELb1ELb1ELb1ELb0ELb0ELb0ELb1ELb1ELb1ELb0ELb0EEENS1_21CollectiveEpilogueFwdINS6_IJSA_SC_SB_EEES9_SE_SG_Li384ELb1ELb1ELb0ELb0EEENS1_36VarlenDynamicPersistentTileSchedulerILi192ELi128ELi384ELi128ELb0ELb1ELb1ELb1ELb0ELb1EEEEEEEEEvNT_6ParamsE --------------------------
	.section	.nv.info._ZN7cutlass13device_kernelIN5flash11enable_sm90INS1_16FlashAttnFwdSm90INS1_25CollectiveMainloopFwdSm90ILi2EN4cute5tupleIJNS5_1CILi1EEES8_S8_EEENS6_IJNS7_ILi192EEENS7_ILi128EEENS7_ILi64EEEEEELi64ENS_6half_tEfNS_4arch4Sm90ELb0ELb1ELb1ELb1ELb0ELb0ELb0ELb1ELb1ELb1ELb0ELb0EEENS1_21CollectiveEpilogueFwdINS6_IJSA_SC_SB_EEES9_SE_SG_Li384ELb1ELb1ELb0ELb0EEENS1_36VarlenDynamicPersistentTileSchedulerILi192ELi128ELi384ELi128ELb0ELb1ELb1ELb1ELb0ELb1EEEEEEEEEvNT_6ParamsE,"",@"SHT_CUDA_INFO"
	.sectionflags	@""
	.align	4


	//----- nvinfo : EIATTR_CUDA_API_VERSION
	.align		4
        /*0000*/ 	.byte	0x04, 0x37
        /*0002*/ 	.short	(.L_114 - .L_113)
.L_113:
        /*0004*/ 	.word	0x00000082


	//----- nvinfo : EIATTR_KPARAM_INFO
	.align		4
.L_114:
        /*0008*/ 	.byte	0x04, 0x17
        /*000a*/ 	.short	(.L_116 - .L_115)
.L_115:
        /*000c*/ 	.word	0x00000000
        /*0010*/ 	.short	0x0000
        /*0012*/ 	.short	0x0000
        /*0014*/ 	.byte	0x00, 0xf0, 0x01, 0x2a


	//----- nvinfo : EIATTR_SPARSE_MMA_MASK
	.align		4
.L_116:
        /*0018*/ 	.byte	0x03, 0x50
        /*001a*/ 	.short	0x0000


	//----- nvinfo : EIATTR_MAXREG_COUNT
	.align		4
        /*001c*/ 	.byte	0x03, 0x1b
        /*001e*/ 	.short	0x0080


	//----- nvinfo : EIATTR_MERCURY_ISA_VERSION
	.align		4
        /*0020*/ 	.byte	0x03, 0x5f
        /*0022*/ 	.short	0x0101


	//----- nvinfo : EIATTR_VRC_CTA_INIT_COUNT
	.align		4
        /*0024*/ 	.byte	0x02, 0x4a
	.zero		1
	.zero		1


	//----- nvinfo : EIATTR_EXIT_INSTR_OFFSETS
	.align		4
        /*0028*/ 	.byte	0x04, 0x1c
        /*002a*/ 	.short	(.L_118 - .L_117)


	//   ....[0]....
.L_117:
        /*002c*/ 	.word	0x00000010


	//----- nvinfo : EIATTR_MAX_THREADS
	.align		4
.L_118:
        /*0030*/ 	.byte	0x04, 0x05
        /*0032*/ 	.short	(.L_120 - .L_119)
.L_119:
        /*0034*/ 	.word	0x00000200
        /*0038*/ 	.word	0x00000001
        /*003c*/ 	.word	0x00000001


	//----- nvinfo : EIATTR_CBANK_PARAM_SIZE
	.align		4
.L_120:
        /*0040*/ 	.byte	0x03, 0x19
        /*0042*/ 	.short	0x0a80


	//----- nvinfo : EIATTR_PARAM_CBANK
	.align		4
        /*0044*/ 	.byte	0x04, 0x0a
        /*0046*/ 	.short	(.L_122 - .L_121)
	.align		4
.L_121:
        /*0048*/ 	.word	index@(.nv.constant0._ZN7cutlass13device_kernelIN5flash11enable_sm90INS1_16FlashAttnFwdSm90INS1_25CollectiveMainloopFwdSm90ILi2EN4cute5tupleIJNS5_1CILi1EEES8_S8_EEENS6_IJNS7_ILi192EEENS7_ILi128EEENS7_ILi64EEEEEELi64ENS_6half_tEfNS_4arch4Sm90ELb0ELb1ELb1ELb1ELb0ELb0ELb0ELb1ELb1ELb1ELb0ELb0EEENS1_21CollectiveEpilogueFwdINS6_IJSA_SC_SB_EEES9_SE_SG_Li384ELb1ELb1ELb0ELb0EEENS1_36VarlenDynamicPersistentTileSchedulerILi192ELi128ELi384ELi128ELb0ELb1ELb1ELb1ELb0ELb1EEEEEEEEEvNT_6ParamsE)
        /*004c*/ 	.short	0x0380
        /*004e*/ 	.short	0x0a80


	//----- nvinfo : EIATTR_SW_WAR
	.align		4
.L_122:
        /*0050*/ 	.byte	0x04, 0x36
        /*0052*/ 	.short	(.L_124 - .L_123)
.L_123:
        /*0054*/ 	.word	0x00000008
.L_124:


//--------------------- .nv.info._ZN7cutlass13device_kernelIN5flash11enable_sm90INS1_16FlashAttnFwdSm90INS1_25CollectiveMainloopFwdSm90ILi2EN4cute5tupleIJNS5_1CILi1EEES8_S8_EEENS6_IJNS7_ILi192EEENS7_ILi128EEENS7_ILi64EEEEEELi64ENS_6half_tEfNS_4arch4Sm90ELb0ELb1ELb1ELb1ELb0ELb1ELb0ELb1ELb1ELb1ELb0ELb0EEENS1_21CollectiveEpilogueFwdINS6_IJSA_SC_SB_EEES9_SE_SG_Li384ELb1ELb1ELb0ELb0EEENS1_36VarlenDynamicPersistentTileSchedulerILi192ELi128ELi384ELi128ELb0ELb1ELb1ELb1ELb0ELb1EEEEEEEEEvNT_6ParamsE --------------------------
	.section	.nv.info._ZN7cutlass13device_kernelIN5flash11enable_sm90INS1_16FlashAttnFwdSm90INS1_25CollectiveMainloopFwdSm90ILi2EN4cute5tupleIJNS5_1CILi1EEES8_S8_EEENS6_IJNS7_ILi192EEENS7_ILi128EEENS7_ILi64EEEEEELi64ENS_6half_tEfNS_4arch4Sm90ELb0ELb1ELb1ELb1ELb0ELb1ELb0ELb1ELb1ELb1ELb0ELb0EEENS1_21CollectiveEpilogueFwdINS6_IJSA_SC_SB_EEES9_SE_SG_Li384ELb1ELb1ELb0ELb0EEENS1_36VarlenDynamicPersistentTileSchedulerILi192ELi128ELi384ELi128ELb0ELb1ELb1ELb1ELb0ELb1EEEEEEEEEvNT_6ParamsE,"",@"SHT_CUDA_INFO"
	.sectionflags	@""
	.align	4


	//----- nvinfo : EIATTR_CUDA_API_VERSION
	.align		4
        /*0000*/ 	.byte	0x04, 0x37
        /*0002*/ 	.short	(.L_126 - .L_125)
.L_125:
        /*0004*/ 	.word	0x00000082


	//----- nvinfo : EIATTR_KPARAM_INFO
	.align		4
.L_126:
        /*0008*/ 	.byte	0x04, 0x17
        /*000a*/ 	.short	(.L_128 - .L_127)
.L_127:
        /*000c*/ 	.word	0x00000000
        /*0010*/ 	.short	0x0000
        /*0012*/ 	.short	0x0000
        /*0014*/ 	.byte	0x00, 0xf0, 0x01, 0x2a


	//----- nvinfo : EIATTR_SPARSE_MMA_MASK
	.align		4
.L_128:
        /*0018*/ 	.byte	0x03, 0x50
        /*001a*/ 	.short	0x0000


	//----- nvinfo : EIATTR_MAXREG_COUNT
	.align		4
        /*001c*/ 	.byte	0x03, 0x1b
        /*001e*/ 	.short	0x0080


	//----- nvinfo : EIATTR_MERCURY_ISA_VERSION
	.align		4
        /*0020*/ 	.byte	0x03, 0x5f
        /*0022*/ 	.short	0x0101


	//----- nvinfo : EIATTR_VRC_CTA_INIT_COUNT
	.align		4
        /*0024*/ 	.byte	0x02, 0x4a
	.zero		1
	.zero		1


	//----- nvinfo : EIATTR_EXIT_INSTR_OFFSETS
	.align		4
        /*0028*/ 	.byte	0x04, 0x1c
        /*002a*/ 	.short	(.L_130 - .L_129)


	//   ....[0]....
.L_129:
        /*002c*/ 	.word	0x00000010


	//----- nvinfo : EIATTR_MAX_THREADS
	.align		4
.L_130:
        /*0030*/ 	.byte	0x04, 0x05
        /*0032*/ 	.short	(.L_132 - .L_131)
.L_131:
        /*0034*/ 	.word	0x00000200
        /*0038*/ 	.word	0x00000001
        /*003c*/ 	.word	0x00000001


	//----- nvinfo : EIATTR_CBANK_PARAM_SIZE
	.align		4
.L_132:
        /*0040*/ 	.byte	0x03, 0x19
        /*0042*/ 	.short	0x0a80


	//----- nvinfo : EIATTR_PARAM_CBANK
	.align		4
        /*0044*/ 	.byte	0x04, 0x0a
        /*0046*/ 	.short	(.L_134 - .L_133)
	.align		4
.L_133:
        /*0048*/ 	.word	index@(.nv.constant0._ZN7cutlass13device_kernelIN5flash11enable_sm90INS1_16FlashAttnFwdSm90INS1_25CollectiveMainloopFwdSm90ILi2EN4cute5tupleIJNS5_1CILi1EEES8_S8_EEENS6_IJNS7_ILi192EEENS7_ILi128EEENS7_ILi64EEEEEELi64ENS_6half_tEfNS_4arch4Sm90ELb0ELb1ELb1ELb1ELb0ELb1ELb0ELb1ELb1ELb1ELb0ELb0EEENS1_21CollectiveEpilogueFwdINS6_IJSA_SC_SB_EEES9_SE_SG_Li384ELb1ELb1ELb0ELb0EEENS1_36VarlenDynamicPersistentTileSchedulerILi192ELi128ELi384ELi128ELb0ELb1ELb1ELb1ELb0ELb1EEEEEEEEEvNT_6ParamsE)
        /*004c*/ 	.short	0x0380
        /*004e*/ 	.short	0x0a80


	//----- nvinfo : EIATTR_SW_WAR
	.align		4
.L_134:
        /*0050*/ 	.byte	0x04, 0x36
        /*0052*/ 	.short	(.L_136 - .L_135)
.L_135:
        /*0054*/ 	.word	0x00000008
.L_136:


//--------------------- .nv.info._ZN7cutlass13device_kernelIN5flash11enable_sm90INS1_16FlashAttnFwdSm90INS1_25CollectiveMainloopFwdSm90ILi2EN4cute5tupleIJNS5_1CILi1EEES8_S8_EEENS6_IJNS7_ILi192EEENS7_ILi128EEENS7_ILi64EEEEEELi64ENS_6half_tEfNS_4arch4Sm90ELb1ELb0ELb1ELb0ELb0ELb0ELb0ELb1ELb1ELb1ELb0ELb0EEENS1_21CollectiveEpilogueFwdINS6_IJSA_SC_SB_EEES9_SE_SG_Li384ELb0ELb1ELb0ELb0EEENS1_30DynamicPersistentTileSchedulerILi384ELi128ELb0ELb1ELb1EEEEEEEEEvNT_6ParamsE --------------------------
	.section	.nv.info._ZN7cutlass13device_kernelIN5flash11enable_sm90INS1_16FlashAttnFwdSm90INS1_25CollectiveMainloopFwdSm90ILi2EN4cute5tupleIJNS5_1CILi1EEES8_S8_EEENS6_IJNS7_ILi192EEENS7_ILi128EEENS7_ILi64EEEEEELi64ENS_6half_tEfNS_4arch4Sm90ELb1ELb0ELb1ELb0ELb0ELb0ELb0ELb1ELb1ELb1ELb0ELb0EEENS1_21CollectiveEpilogueFwdINS6_IJSA_SC_SB_EEES9_SE_SG_Li384ELb0ELb1ELb0ELb0EEENS1_30DynamicPersistentTileSchedulerILi384ELi128ELb0ELb1ELb1EEEEEEEEEvNT_6ParamsE,"",@"SHT_CUDA_INFO"
	.sectionflags	@""
	.align	4


	//----- nvinfo : EIATTR_CUDA_API_VERSION
	.align		4
        /*0000*/ 	.byte	0x04, 0x37
        /*0002*/ 	.short	(.L_138 - .L_137)
.L_137:
        /*0004*/ 	.word	0x00000082


	//----- nvinfo : EIATTR_KPARAM_INFO
	.align		4
.L_138:
        /*0008*/ 	.byte	0x04, 0x17
        /*000a*/ 	.short	(.L_140 - .L_139)
.L_139:
        /*000c*/ 	.word	0x00000000
        /*0010*/ 	.short	0x0000
        /*0012*/ 	.short	0x0000
        /*0014*/ 	.byte	0x00, 0xf0, 0x01, 0x2a


	//----- nvinfo : EIATTR_SPARSE_MMA_MASK
	.align		4
.L_140:
        /*0018*/ 	.byte	0x03, 0x50
        /*001a*/ 	.short	0x0000


	//----- nvinfo : EIATTR_MAXREG_COUNT
	.align		4
        /*001c*/ 	.byte	0x03, 0x1b
        /*001e*/ 	.short	0x0080


	//----- nvinfo : EIATTR_MERCURY_ISA_VERSION
	.align		4
        /*0020*/ 	.byte	0x03, 0x5f
        /*0022*/ 	.short	0x0101


	//----- nvinfo : EIATTR_VRC_CTA_INIT_COUNT
	.align		4
        /*0024*/ 	.byte	0x02, 0x4a
	.zero		1
	.zero		1


	//----- nvinfo : EIATTR_EXIT_INSTR_OFFSETS
	.align		4
        /*0028*/ 	.byte	0x04, 0x1c
        /*002a*/ 	.short	(.L_142 - .L_141)


	//   ....[0]....
.L_141:
        /*002c*/ 	.word	0x00000010


	//----- nvinfo : EIATTR_MAX_THREADS
	.align		4
.L_142:
        /*0030*/ 	.byte	0x04, 0x05
        /*0032*/ 	.short	(.L_144 - .L_143)
.L_143:
        /*0034*/ 	.word	0x00000200
        /*0038*/ 	.word	0x00000001
        /*003c*/ 	.word	0x00000001


	//----- nvinfo : EIATTR_CBANK_PARAM_SIZE
	.align		4
.L_144:
        /*0040*/ 	.byte	0x03, 0x19
        /*0042*/ 	.short	0x0a80


	//----- nvinfo : EIATTR_PARAM_CBANK
	.align		4
        /*0044*/ 	.byte	0x04, 0x0a
        /*0046*/ 	.short	(.L_146 - .L_145)
	.align		4
.L_145:
        /*0048*/ 	.word	index@(.nv.constant0._ZN7cutlass13device_kernelIN5flash11enable_sm90INS1_16FlashAttnFwdSm90INS1_25CollectiveMainloopFwdSm90ILi2EN4cute5tupleIJNS5_1CILi1EEES8_S8_EEENS6_IJNS7_ILi192EEENS7_ILi128EEENS7_ILi64EEEEEELi64ENS_6half_tEfNS_4arch4Sm90ELb1ELb0ELb1ELb0ELb0ELb0ELb0ELb1ELb1ELb1ELb0ELb0EEENS1_21CollectiveEpilogueFwdINS6_IJSA_SC_SB_EEES9_SE_SG_Li384ELb0ELb1ELb0ELb0EEENS1_30DynamicPersistentTileSchedulerILi384ELi128ELb0ELb1ELb1EEEEEEEEEvNT_6ParamsE)
        /*004c*/ 	.short	0x0380
        /*004e*/ 	.short	0x0a80


	//----- nvinfo : EIATTR_SW_WAR
	.align		4
.L_146:
        /*0050*/ 	.byte	0x04, 0x36
        /*0052*/ 	.short	(.L_148 - .L_147)
.L_147:
        /*0054*/ 	.word	0x00000008
.L_148:


//--------------------- .nv.info._ZN7cutlass13device_kernelIN5flash11enable_sm90INS1_16FlashAttnFwdSm90INS1_25CollectiveMainloopFwdSm90ILi2EN4cute5tupleIJNS5_1CILi1EEES8_S8_EEENS6_IJNS7_ILi192EEENS7_ILi128EEENS7_ILi64EEEEEELi64ENS_6half_tEfNS_4arch4Sm90ELb1ELb0ELb1ELb1ELb0ELb0ELb0ELb1ELb1ELb1ELb0ELb0EEENS1_21CollectiveEpilogueFwdINS6_IJSA_SC_SB_EEES9_SE_SG_Li384ELb1ELb1ELb0ELb0EEENS1_36VarlenDynamicPersistentTileSchedulerILi192ELi128ELi384ELi128ELb0ELb1ELb1ELb1ELb1ELb1EEEEEEEEEvNT_6ParamsE --------------------------
	.section	.nv.info._ZN7cutlass13device_kernelIN5flash11enable_sm90INS1_16FlashAttnFwdSm90INS1_25CollectiveMainloopFwdSm90ILi2EN4cute5tupleIJNS5_1CILi1EEES8_S8_EEENS6_IJNS7_ILi192EEENS7_ILi128EEENS7_ILi64EEEEEELi64ENS_6half_tEfNS_4arch4Sm90ELb1ELb0ELb1ELb1ELb0ELb0ELb0ELb1ELb1ELb1ELb0ELb0EEENS1_21CollectiveEpilogueFwdINS6_IJSA_SC_SB_EEES9_SE_SG_Li384ELb1ELb1ELb0ELb0EEENS1_36VarlenDynamicPersistentTileSchedulerILi192ELi128ELi384ELi128ELb0ELb1ELb1ELb1ELb1ELb1EEEEEEEEEvNT_6ParamsE,"",@"SHT_CUDA_INFO"
	.sectionflags	@""
	.align	4


	//----- nvinfo : EIATTR_CUDA_API_VERSION
	.align		4
        /*0000*/ 	.byte	0x04, 0x37
        /*0002*/ 	.short	(.L_150 - .L_149)
.L_149:
        /*0004*/ 	.word	0x00000082


	//----- nvinfo : EIATTR_KPARAM_INFO
	.align		4
.L_150:
        /*0008*/ 	.byte	0x04, 0x17
        /*000a*/ 	.short	(.L_152 - .L_151)
.L_151:
        /*000c*/ 	.word	0x00000000
        /*0010*/ 	.short	0x0000
        /*0012*/ 	.short	0x0000
        /*0014*/ 	.byte	0x00, 0xf0, 0x01, 0x2a


	//----- nvinfo : EIATTR_SPARSE_MMA_MASK
	.align		4
.L_152:
        /*0018*/ 	.byte	0x03, 0x50
        /*001a*/ 	.short	0x0000


	//----- nvinfo : EIATTR_MAXREG_COUNT
	.align		4
        /*001c*/ 	.byte	0x03, 0x1b
        /*001e*/ 	.short	0x0080


	//----- nvinfo : EIATTR_MERCURY_ISA_VERSION
	.align		4
        /*0020*/ 	.byte	0x03, 0x5f
        /*0022*/ 	.short	0x0101


	//----- nvinfo : EIATTR_VRC_CTA_INIT_COUNT
	.align		4
        /*0024*/ 	.byte	0x02, 0x4a
	.zero		1
	.zero		1


	//----- nvinfo : EIATTR_EXIT_INSTR_OFFSETS
	.align		4
        /*0028*/ 	.byte	0x04, 0x1c
        /*002a*/ 	.short	(.L_154 - .L_153)


	//   ....[0]....
.L_153:
        /*002c*/ 	.word	0x00000010


	//----- nvinfo : EIATTR_MAX_THREADS
	.align		4
.L_154:
        /*0030*/ 	.byte	0x04, 0x05
        /*0032*/ 	.short	(.L_156 - .L_155)
.L_155:
        /*0034*/ 	.word	0x00000200
        /*0038*/ 	.word	0x00000001
        /*003c*/ 	.word	0x00000001


	//----- nvinfo : EIATTR_CBANK_PARAM_SIZE
	.align		4
.L_156:
        /*0040*/ 	.byte	0x03, 0x19
        /*0042*/ 	.short	0x0a80


	//----- nvinfo : EIATTR_PARAM_CBANK
	.align		4
        /*0044*/ 	.byte	0x04, 0x0a
        /*0046*/ 	.short	(.L_158 - .L_157)
	.align		4
.L_157:
        /*0048*/ 	.word	index@(.nv.constant0._ZN7cutlass13device_kernelIN5flash11enable_sm90INS1_16FlashAttnFwdSm90INS1_25CollectiveMainloopFwdSm90ILi2EN4cute5tupleIJNS5_1CILi1EEES8_S8_EEENS6_IJNS7_ILi192EEENS7_ILi128EEENS7_ILi64EEEEEELi64ENS_6half_tEfNS_4arch4Sm90ELb1ELb0ELb1ELb1ELb0ELb0ELb0ELb1ELb1ELb1ELb0ELb0EEENS1_21CollectiveEpilogueFwdINS6_IJSA_SC_SB_EEES9_SE_SG_Li384ELb1ELb1ELb0ELb0EEENS1_36VarlenDynamicPersistentTileSchedulerILi192ELi128ELi384ELi128ELb0ELb1ELb1ELb1ELb1ELb1EEEEEEEEEvNT_6ParamsE)
        /*004c*/ 	.short	0x0380
        /*004e*/ 	.short	0x0a80


	//----- nvinfo : EIATTR_SW_WAR
	.align		4
.L_158:
        /*0050*/ 	.byte	0x04, 0x36
        /*0052*/ 	.short	(.L_160 - .L_159)
.L_159:
        /*0054*/ 	.word	0x00000008
.L_160:


//--------------------- .nv.info._ZN7cutlass13device_kernelIN5flash11enable_sm90INS1_16FlashAttnFwdSm90INS1_25CollectiveMainloopFwdSm90ILi2EN4cute5tupleIJNS5_1CILi1EEES8_S8_EEENS6_IJNS7_ILi192EEENS7_ILi128EEENS7_ILi64EEEEEELi64ENS_6half_tEfNS_4arch4Sm90ELb1ELb0ELb1ELb1ELb0ELb1ELb0ELb1ELb1ELb1ELb0ELb0EEENS1_21CollectiveEpilogueFwdINS6_IJSA_SC_SB_EEES9_SE_SG_Li384ELb1ELb1ELb0ELb0EEENS1_36VarlenDynamicPersistentTileSchedulerILi192ELi128ELi384ELi128ELb0ELb1ELb1ELb1ELb1ELb1EEEEEEEEEvNT_6ParamsE --------------------------
	.section	.nv.info._ZN7cutlass13device_kernelIN5flash11enable_sm90INS1_16FlashAttnFwdSm90INS1_25CollectiveMainloopFwdSm90ILi2EN4cute5tupleIJNS5_1CILi1EEES8_S8_EEENS6_IJNS7_ILi192EEENS7_ILi128EEENS7_ILi64EEEEEELi64ENS_6half_tEfNS_4arch4Sm90ELb1ELb0ELb1ELb1ELb0ELb1ELb0ELb1ELb1ELb1ELb0ELb0EEENS1_21CollectiveEpilogueFwdINS6_IJSA_SC_SB_EEES9_SE_SG_Li384ELb1ELb1ELb0ELb0EEENS1_36VarlenDynamicPersistentTileSchedulerILi192ELi128ELi384ELi128ELb0ELb1ELb1ELb1ELb1ELb1EEEEEEEEEvNT_6ParamsE,"",@"SHT_CUDA_INFO"
	.sectionflags	@""
	.align	4


	//----- nvinfo : EIATTR_CUDA_API_VERSION
	.align		4
        /*0000*/ 	.byte	0x04, 0x37
        /*0002*/ 	.short	(.L_162 - .L_161)
.L_161:
        /*0004*/ 	.word	0x00000082


	//----- nvinfo : EIATTR_KPARAM_INFO
	.align		4
.L_162:
        /*0008*/ 	.byte	0x04, 0x17
        /*000a*/ 	.short	(.L_164 - .L_163)
.L_163:
        /*000c*/ 	.word	0x00000000
        /*0010*/ 	.short	0x0000
        /*0012*/ 	.short	0x0000
        /*0014*/ 	.byte	0x00, 0xf0, 0x01, 0x2a


	//----- nvinfo : EIATTR_SPARSE_MMA_MASK
	.align		4
.L_164:
        /*0018*/ 	.byte	0x03, 0x50
        /*001a*/ 	.short	0x0000


	//----- nvinfo : EIATTR_MAXREG_COUNT
	.align		4
        /*001c*/ 	.byte	0x03, 0x1b
        /*001e*/ 	.short	0x0080


	//----- nvinfo : EIATTR_MERCURY_ISA_VERSION
	.align		4
        /*0020*/ 	.byte	0x03, 0x5f
        /*0022*/ 	.short	0x0101


	//----- nvinfo : EIATTR_VRC_CTA_INIT_COUNT
	.align		4
        /*0024*/ 	.byte	0x02, 0x4a
	.zero		1
	.zero		1


	//----- nvinfo : EIATTR_EXIT_INSTR_OFFSETS
	.align		4
        /*0028*/ 	.byte	0x04, 0x1c
        /*002a*/ 	.short	(.L_166 - .L_165)


	//   ....[0]....
.L_165:
        /*002c*/ 	.word	0x00000010


	//----- nvinfo : EIATTR_MAX_THREADS
	.align		4
.L_166:
        /*0030*/ 	.byte	0x04, 0x05
        /*0032*/ 	.short	(.L_168 - .L_167)
.L_167:
        /*0034*/ 	.word	0x00000200
        /*0038*/ 	.word	0x00000001
        /*003c*/ 	.word	0x00000001


	//----- nvinfo : EIATTR_CBANK_PARAM_SIZE
	.align		4
.L_168:
        /*0040*/ 	.byte	0x03, 0x19
        /*0042*/ 	.short	0x0a80


	//----- nvinfo : EIATTR_PARAM_CBANK
	.align		4
        /*0044*/ 	.byte	0x04, 0x0a
        /*0046*/ 	.short	(.L_170 - .L_169)
	.align		4
.L_169:
        /*0048*/ 	.word	index@(.nv.constant0._ZN7cutlass13device_kernelIN5flash11enable_sm90INS1_16FlashAttnFwdSm90INS1_25CollectiveMainloopFwdSm90ILi2EN4cute5tupleIJNS5_1CILi1EEES8_S8_EEENS6_IJNS7_ILi192EEENS7_ILi128EEENS7_ILi64EEEEEELi64ENS_6half_tEfNS_4arch4Sm90ELb1ELb0ELb1ELb1ELb0ELb1ELb0ELb1ELb1ELb1ELb0ELb0EEENS1_21CollectiveEpilogueFwdINS6_IJSA_SC_SB_EEES9_SE_SG_Li384ELb1ELb1ELb0ELb0EEENS1_36VarlenDynamicPersistentTileSchedulerILi192ELi128ELi384ELi128ELb0ELb1ELb1ELb1ELb1ELb1EEEEEEEEEvNT_6ParamsE)
        /*004c*/ 	.short	0x0380
        /*004e*/ 	.short	0x0a80


	//----- nvinfo : EIATTR_SW_WAR
	.align		4
.L_170:
        /*0050*/ 	.byte	0x04, 0x36
        /*0052*/ 	.short	(.L_172 - .L_171)
.L_171:
        /*0054*/ 	.word	0x00000008
.L_172:


//--------------------- .nv.callgraph             --------------------------
	.section	.nv.callgraph,"",@"SHT_CUDA_CALLGRAPH"
	.align	4
	.sectionentsize	8
	.align		4
        /*0000*/ 	.word	0x00000000
	.align		4
        /*0004*/ 	.word	0xffffffff
	.align		4
        /*0008*/ 	.word	0x00000000
	.align		4
        /*000c*/ 	.word	0xfffffffe
	.align		4
        /*0010*/ 	.word	0x00000000
	.align		4
        /*0014*/ 	.word	0xfffffffd
	.align		4
        /*0018*/ 	.word	0x00000000
	.align		4
        /*001c*/ 	.word	0xfffffffc


//--------------------- .nv.constant4             --------------------------
	.section	.nv.constant4,"a",@progbits
	.align	8
	.align		8
.nv.constant4:
        /*0000*/ 	.dword	_ZN81_INTERNAL_22e206b4_45_flash_fwd_hdim64_fp16_softcap_packgqa_sm90_cu_21e1f8cb_36194cuda3std3__45__cpo5beginE
	.align		8
        /*0008*/ 	.dword	_ZN81_INTERNAL_22e206b4_45_flash_fwd_hdim64_fp16_softcap_packgqa_sm90_cu_21e1f8cb_36194cuda3std3__45__cpo3endE
	.align		8
        /*0010*/ 	.dword	_ZN81_INTERNAL_22e206b4_45_flash_fwd_hdim64_fp16_softcap_packgqa_sm90_cu_21e1f8cb_36194cuda3std3__45__cpo6cbeginE
	.align		8
        /*0018*/ 	.dword	_ZN81_INTERNAL_22e206b4_45_flash_fwd_hdim64_fp16_softcap_packgqa_sm90_cu_21e1f8cb_36194cuda3std3__45__cpo4cendE
	.align		8
        /*0020*/ 	.dword	_ZN81_INTERNAL_22e206b4_45_flash_fwd_hdim64_fp16_softcap_packgqa_sm90_cu_21e1f8cb_36194cuda3std3__483_GLOBAL__N__22e206b4_45_flash_fwd_hdim64_fp16_softcap_packgqa_sm90_cu_21e1f8cb_36196ignoreE
	.align		8
        /*0028*/ 	.dword	_ZN81_INTERNAL_22e206b4_45_flash_fwd_hdim64_fp16_softcap_packgqa_sm90_cu_21e1f8cb_36194cuda3std3__419piecewise_constructE
	.align		8
        /*0030*/ 	.dword	_ZN81_INTERNAL_22e206b4_45_flash_fwd_hdim64_fp16_softcap_packgqa_sm90_cu_21e1f8cb_36194cuda3std3__48in_placeE
	.align		8
        /*0038*/ 	.dword	_ZN81_INTERNAL_22e206b4_45_flash_fwd_hdim64_fp16_softcap_packgqa_sm90_cu_21e1f8cb_36194cuda3std6ranges3__45__cpo4swapE
	.align		8
        /*0040*/ 	.dword	_ZN81_INTERNAL_22e206b4_45_flash_fwd_hdim64_fp16_softcap_packgqa_sm90_cu_21e1f8cb_36194cuda3std6ranges3__45__cpo9iter_moveE
	.align		8
        /*0048*/ 	.dword	_ZN81_INTERNAL_22e206b4_45_flash_fwd_hdim64_fp16_softcap_packgqa_sm90_cu_21e1f8cb_36194cute7productE
	.align		8
        /*0050*/ 	.dword	_ZN81_INTERNAL_22e206b4_45_flash_fwd_hdim64_fp16_softcap_packgqa_sm90_cu_21e1f8cb_36194cute1_E


//--------------------- .text._ZN7cutlass13device_kernelIN5flash11enable_sm90INS1_16FlashAttnFwdSm90INS1_25CollectiveMainloopFwdSm90ILi2EN4cute5tupleIJNS5_1CILi1EEES8_S8_EEENS6_IJNS7_ILi192EEESA_NS7_ILi64EEEEEELi64ENS_6half_tEfNS_4arch4Sm90ELb0ELb0ELb1ELb0ELb0ELb0ELb0ELb0ELb1ELb1ELb0ELb0EEENS1_21CollectiveEpilogueFwdINS6_IJSA_SB_SA_EEES9_SD_SF_Li384ELb0ELb1ELb0ELb0EEENS1_29StaticPersistentTileSchedulerILb0EEEEEEEEEvNT_6ParamsE --------------------------
	.section	.text._ZN7cutlass13device_kernelIN5flash11enable_sm90INS1_16FlashAttnFwdSm90INS1_25CollectiveMainloopFwdSm90ILi2EN4cute5tupleIJNS5_1CILi1EEES8_S8_EEENS6_IJNS7_ILi192EEESA_NS7_ILi64EEEEEELi64ENS_6half_tEfNS_4arch4Sm90ELb0ELb0ELb1ELb0ELb0ELb0ELb0ELb0ELb1ELb1ELb0ELb0EEENS1_21CollectiveEpilogueFwdINS6_IJSA_SB_SA_EEES9_SD_SF_Li384ELb0ELb1ELb0ELb0EEENS1_29StaticPersistentTileSchedulerILb0EEEEEEEEEvNT_6ParamsE,"ax",@progbits
	.align	128
.text._ZN7cutlass13device_kernelIN5flash11enable_sm90INS1_16FlashAttnFwdSm90INS1_25CollectiveMainloopFwdSm90ILi2EN4cute5tupleIJNS5_1CILi1EEES8_S8_EEENS6_IJNS7_ILi192EEESA_NS7_ILi64EEEEEELi64ENS_6half_tEfNS_4arch4Sm90ELb0ELb0ELb1ELb0ELb0ELb0ELb0ELb0ELb1ELb1ELb0ELb0EEENS1_21CollectiveEpilogueFwdINS6_IJSA_SB_SA_EEES9_SD_SF_Li384ELb0ELb1ELb0ELb0EEENS1_29StaticPersistentTileSchedulerILb0EEEEEEEEEvNT_6ParamsE:
        .type           _ZN7cutlass13device_kernelIN5flash11enable_sm90INS1_16FlashAttnFwdSm90INS1_25CollectiveMainloopFwdSm90ILi2EN4cute5tupleIJNS5_1CILi1EEES8_S8_EEENS6_IJNS7_ILi192EEESA_NS7_ILi64EEEEEELi64ENS_6half_tEfNS_4arch4Sm90ELb0ELb0ELb1ELb0ELb0ELb0ELb0ELb0ELb1ELb1ELb0ELb0EEENS1_21CollectiveEpilogueFwdINS6_IJSA_SB_SA_EEES9_SD_SF_Li384ELb0ELb1ELb0ELb0EEENS1_29StaticPersistentTileSchedulerILb0EEEEEEEEEvNT_6ParamsE,@function
        .size           _ZN7cutlass13device_kernelIN5flash11enable_sm90INS1_16FlashAttnFwdSm90INS1_25CollectiveMainloopFwdSm90ILi2EN4cute5tupleIJNS5_1CILi1EEES8_S8_EEENS6_IJNS7_ILi192EEESA_NS7_ILi64EEEEEELi64ENS_6half_tEfNS_4arch4Sm90ELb0ELb0ELb1ELb0ELb0ELb0ELb0ELb0ELb1ELb1ELb0ELb0EEENS1_21CollectiveEpilogueFwdINS6_IJSA_SB_SA_EEES9_SD_SF_Li384ELb0ELb1ELb0ELb0EEENS1_29StaticPersistentTileSchedulerILb0EEEEEEEEEvNT_6ParamsE,(.L_x_9 - _ZN7cutlass13device_kernelIN5flash11enable_sm90INS1_16FlashAttnFwdSm90INS1_25CollectiveMainloopFwdSm90ILi2EN4cute5tupleIJNS5_1CILi1EEES8_S8_EEENS6_IJNS7_ILi192EEESA_NS7_ILi64EEEEEELi64ENS_6half_tEfNS_4arch4Sm90ELb0ELb0ELb1ELb0ELb0ELb0ELb0ELb0ELb1ELb1ELb0ELb0EEENS1_21CollectiveEpilogueFwdINS6_IJSA_SB_SA_EEES9_SD_SF_Li384ELb0ELb1ELb0ELb0EEENS1_29StaticPersistentTileSchedulerILb0EEEEEEEEEvNT_6ParamsE)
        .other          _ZN7cutlass13device_kernelIN5flash11enable_sm90INS1_16FlashAttnFwdSm90INS1_25CollectiveMainloopFwdSm90ILi2EN4cute5tupleIJNS5_1CILi1EEES8_S8_EEENS6_IJNS7_ILi192EEESA_NS7_ILi64EEEEEELi64ENS_6half_tEfNS_4arch4Sm90ELb0ELb0ELb1ELb0ELb0ELb0ELb0ELb0ELb1ELb1ELb0ELb0EEENS1_21CollectiveEpilogueFwdINS6_IJSA_SB_SA_EEES9_SD_SF_Li384ELb0ELb1ELb0ELb0EEENS1_29StaticPersistentTileSchedulerILb0EEEEEEEEEvNT_6ParamsE,@"STO_CUDA_ENTRY STV_DEFAULT"
_ZN7cutlass13device_kernelIN5flash11enable_sm90INS1_16FlashAttnFwdSm90INS1_25CollectiveMainloopFwdSm90ILi2EN4cute5tupleIJNS5_1CILi1EEES8_S8_EEENS6_IJNS7_ILi192EEESA_NS7_ILi64EEEEEELi64ENS_6half_tEfNS_4arch4Sm90ELb0ELb0ELb1ELb0ELb0ELb0ELb0ELb0ELb1ELb1ELb0ELb0EEENS1_21CollectiveEpilogueFwdINS6_IJSA_SB_SA_EEES9_SD_SF_Li384ELb0ELb1ELb0ELb0EEENS1_29StaticPersistentTileSchedulerILb0EEEEEEEEEvNT_6ParamsE:
[----:B------:R-:W-:Y:S01]  /*0000*/  LDC R1, c[0x0][0x37c] ;  /* 0x0000df00ff017b82 */ /* 0x000fe20000000800 */
[----:B------:R-:W-:Y:S05]  /*0010*/  EXIT ;  /* 0x000000000000794d */ /* 0x000fea0003800000 */
.L_x_0:
[----:B------:R-:W-:-:S00]  /*0020*/  BRA `(.L_x_0) ;  /* 0xfffffffc00fc7947 */ /* 0x000fc0000383ffff */
[----:B------:R-:W-:-:S00]  /*0030*/  NOP ;  /* 0x0000000000007918 */ /* 0x000fc00000000000 */
        /* <DEDUP_REMOVED lines=12> */
.L_x_9:


//--------------------- .text._ZN7cutlass13device_kernelIN5flash11enable_sm90INS1_16FlashAttnFwdSm90INS1_25CollectiveMainloopFwdSm90ILi2EN4cute5tupleIJNS5_1CILi1EEES8_S8_EEENS6_IJNS7_ILi192EEESA_NS7_ILi64EEEEEELi64ENS_6half_tEfNS_4arch4Sm90ELb0ELb0ELb1ELb1ELb0ELb0ELb0ELb0ELb1ELb1ELb0ELb0EEENS1_21CollectiveEpilogueFwdINS6_IJSA_SB_SA_EEES9_SD_SF_Li384ELb1ELb1ELb0ELb0EEENS1_36VarlenDynamicPersistentTileSchedulerILi192ELi192ELi384ELi128ELb0ELb1ELb1ELb0ELb1ELb1EEEEEEEEEvNT_6ParamsE --------------------------
	.section	.text._ZN7cutlass13device_kernelIN5flash11enable_sm90INS1_16FlashAttnFwdSm90INS1_25CollectiveMainloopFwdSm90ILi2EN4cute5tupleIJNS5_1CILi1EEES8_S8_EEENS6_IJNS7_ILi192EEESA_NS7_ILi64EEEEEELi64ENS_6half_tEfNS_4arch4Sm90ELb0ELb0ELb1ELb1ELb0ELb0ELb0ELb0ELb1ELb1ELb0ELb0EEENS1_21CollectiveEpilogueFwdINS6_IJSA_SB_SA_EEES9_SD_SF_Li384ELb1ELb1ELb0ELb0EEENS1_36VarlenDynamicPersistentTileSchedulerILi192ELi192ELi384ELi128ELb0ELb1ELb1ELb0ELb1ELb1EEEEEEEEEvNT_6ParamsE,"ax",@progbits
	.align	128
.text._ZN7cutlass13device_kernelIN5flash11enable_sm90INS1_16FlashAttnFwdSm90INS1_25CollectiveMainloopFwdSm90ILi2EN4cute5tupleIJNS5_1CILi1EEES8_S8_EEENS6_IJNS7_ILi192EEESA_NS7_ILi64EEEEEELi64ENS_6half_tEfNS_4arch4Sm90ELb0ELb0ELb1ELb1ELb0ELb0ELb0ELb0ELb1ELb1ELb0ELb0EEENS1_21CollectiveEpilogueFwdINS6_IJSA_SB_SA_EEES9_SD_SF_Li384ELb1ELb1ELb0ELb0EEENS1_36VarlenDynamicPersistentTileSchedulerILi192ELi192ELi384ELi128ELb0ELb1ELb1ELb0ELb1ELb1EEEEEEEEEvNT_6ParamsE:
        .type           _ZN7cutlass13device_kernelIN5flash11enable_sm90INS1_16FlashAttnFwdSm90INS1_25CollectiveMainloopFwdSm90ILi2EN4cute5tupleIJNS5_1CILi1EEES8_S8_EEENS6_IJNS7_ILi192EEESA_NS7_ILi64EEEEEELi64ENS_6half_tEfNS_4arch4Sm90ELb0ELb0ELb1ELb1ELb0ELb0ELb0ELb0ELb1ELb1ELb0ELb0EEENS1_21CollectiveEpilogueFwdINS6_IJSA_SB_SA_EEES9_SD_SF_Li384ELb1ELb1ELb0ELb0EEENS1_36VarlenDynamicPersistentTileSchedulerILi192ELi192ELi384ELi128ELb0ELb1ELb1ELb0ELb1ELb1EEEEEEEEEvNT_6ParamsE,@function
        .size           _ZN7cutlass13device_kernelIN5flash11enable_sm90INS1_16FlashAttnFwdSm90INS1_25CollectiveMainloopFwdSm90ILi2EN4cute5tupleIJNS5_1CILi1EEES8_S8_EEENS6_IJNS7_ILi192EEESA_NS7_ILi64EEEEEELi64ENS_6half_tEfNS_4arch4Sm90ELb0ELb0ELb1ELb1ELb0ELb0ELb0ELb0ELb1ELb1ELb0ELb0EEENS1_21CollectiveEpilogueFwdINS6_IJSA_SB_SA_EEES9_SD_SF_Li384ELb1ELb1ELb0ELb0EEENS1_36VarlenDynamicPersistentTileSchedulerILi192ELi192ELi384ELi128ELb0ELb1ELb1ELb0ELb1ELb1EEEEEEEEEvNT_6ParamsE,(.L_x_10 - _ZN7cutlass13device_kernelIN5flash11enable_sm90INS1_16FlashAttnFwdSm90INS1_25CollectiveMainloopFwdSm90ILi2EN4cute5tupleIJNS5_1CILi1EEES8_S8_EEENS6_IJNS7_ILi192EEESA_NS7_ILi64EEEEEELi64ENS_6half_tEfNS_4arch4Sm90ELb0ELb0ELb1ELb1ELb0ELb0ELb0ELb0ELb1ELb1ELb0ELb0EEENS1_21CollectiveEpilogueFwdINS6_IJSA_SB_SA_EEES9_SD_SF_Li384ELb1ELb1ELb0ELb0EEENS1_36VarlenDynamicPersistentTileSchedulerILi192ELi192ELi384ELi128ELb0ELb1ELb1ELb0ELb1ELb1EEEEEEEEEvNT_6ParamsE)
        .other          _ZN7cutlass13device_kernelIN5flash11enable_sm90INS1_16FlashAttnFwdSm90INS1_25CollectiveMainloopFwdSm90ILi2EN4cute5tupleIJNS5_1CILi1EEES8_S8_EEENS6_IJNS7_ILi192EEESA_NS7_ILi64EEEEEELi64ENS_6half_tEfNS_4arch4Sm90ELb0ELb0ELb1ELb1ELb0ELb0ELb0ELb0ELb1ELb1ELb0ELb0EEENS1_21CollectiveEpilogueFwdINS6_IJSA_SB_SA_EEES9_SD_SF_Li384ELb1ELb1ELb0ELb0EEENS1_36VarlenDynamicPersistentTileSchedulerILi192ELi192ELi384ELi128ELb0ELb1ELb1ELb0ELb1ELb1EEEEEEEEEvNT_6ParamsE,@"STO_CUDA_ENTRY STV_DEFAULT"
_ZN7cutlass13device_kernelIN5flash11enable_sm90INS1_16FlashAttnFwdSm90INS1_25CollectiveMainloopFwdSm90ILi2EN4cute5tupleIJNS5_1CILi1EEES8_S8_EEENS6_IJNS7_ILi192EEESA_NS7_ILi64EEEEEELi64ENS_6half_tEfNS_4arch4Sm90ELb0ELb0ELb1ELb1ELb0ELb0ELb0ELb0ELb1ELb1ELb0ELb0EEENS1_21CollectiveEpilogueFwdINS6_IJSA_SB_SA_EEES9_SD_SF_Li384ELb1ELb1ELb0ELb0EEENS1_36VarlenDynamicPersistentTileSchedulerILi192ELi192ELi384ELi128ELb0ELb1ELb1ELb0ELb1ELb1EEEEEEEEEvNT_6ParamsE:
[----:B------:R-:W-:Y:S01]  /*0000*/  LDC R1, c[0x0][0x37c] ;  /* 0x0000df00ff017b82 */ /* 0x000fe20000000800 */
[----:B------:R-:W-:Y:S05]  /*0010*/  EXIT ;  /* 0x000000000000794d */ /* 0x000fea0003800000 */
.L_x_1:
        /* <DEDUP_REMOVED lines=14> */
.L_x_10:


//--------------------- .text._ZN7cutlass13device_kernelIN5flash11enable_sm90INS1_16FlashAttnFwdSm90INS1_25CollectiveMainloopFwdSm90ILi2EN4cute5tupleIJNS5_1CILi1EEES8_S8_EEENS6_IJNS7_ILi192EEESA_NS7_ILi64EEEEEELi64ENS_6half_tEfNS_4arch4Sm90ELb0ELb0ELb1ELb1ELb0ELb1ELb0ELb0ELb1ELb1ELb0ELb0EEENS1_21CollectiveEpilogueFwdINS6_IJSA_SB_SA_EEES9_SD_SF_Li384ELb1ELb1ELb0ELb0EEENS1_36VarlenDynamicPersistentTileSchedulerILi192ELi192ELi384ELi128ELb0ELb1ELb1ELb0ELb1ELb1EEEEEEEEEvNT_6ParamsE --------------------------
	.section	.text._ZN7cutlass13device_kernelIN5flash11enable_sm90INS1_16FlashAttnFwdSm90INS1_25CollectiveMainloopFwdSm90ILi2EN4cute5tupleIJNS5_1CILi1EEES8_S8_EEENS6_IJNS7_ILi192EEESA_NS7_ILi64EEEEEELi64ENS_6half_tEfNS_4arch4Sm90ELb0ELb0ELb1ELb1ELb0ELb1ELb0ELb0ELb1ELb1ELb0ELb0EEENS1_21CollectiveEpilogueFwdINS6_IJSA_SB_SA_EEES9_SD_SF_Li384ELb1ELb1ELb0ELb0EEENS1_36VarlenDynamicPersistentTileSchedulerILi192ELi192ELi384ELi128ELb0ELb1ELb1ELb0ELb1ELb1EEEEEEEEEvNT_6ParamsE,"ax",@progbits
	.align	128
.text._ZN7cutlass13device_kernelIN5flash11enable_sm90INS1_16FlashAttnFwdSm90INS1_25CollectiveMainloopFwdSm90ILi2EN4cute5tupleIJNS5_1CILi1EEES8_S8_EEENS6_IJNS7_ILi192EEESA_NS7_ILi64EEEEEELi64ENS_6half_tEfNS_4arch4Sm90ELb0ELb0ELb1ELb1ELb0ELb1ELb0ELb0ELb1ELb1ELb0ELb0EEENS1_21CollectiveEpilogueFwdINS6_IJSA_SB_SA_EEES9_SD_SF_Li384ELb1ELb1ELb0ELb0EEENS1_36VarlenDynamicPersistentTileSchedulerILi192ELi192ELi384ELi128ELb0ELb1ELb1ELb0ELb1ELb1EEEEEEEEEvNT_6ParamsE:
        .type           _ZN7cutlass13device_kernelIN5flash11enable_sm90INS1_16FlashAttnFwdSm90INS1_25CollectiveMainloopFwdSm90ILi2EN4cute5tupleIJNS5_1CILi1EEES8_S8_EEENS6_IJNS7_ILi192EEESA_NS7_ILi64EEEEEELi64ENS_6half_tEfNS_4arch4Sm90ELb0ELb0ELb1ELb1ELb0ELb1ELb0ELb0ELb1ELb1ELb0ELb0EEENS1_21CollectiveEpilogueFwdINS6_IJSA_SB_SA_EEES9_SD_SF_Li384ELb1ELb1ELb0ELb0EEENS1_36VarlenDynamicPersistentTileSchedulerILi192ELi192ELi384ELi128ELb0ELb1ELb1ELb0ELb1ELb1EEEEEEEEEvNT_6ParamsE,@function
        .size           _ZN7cutlass13device_kernelIN5flash11enable_sm90INS1_16FlashAttnFwdSm90INS1_25CollectiveMainloopFwdSm90ILi2EN4cute5tupleIJNS5_1CILi1EEES8_S8_EEENS6_IJNS7_ILi192EEESA_NS7_ILi64EEEEEELi64ENS_6half_tEfNS_4arch4Sm90ELb0ELb0ELb1ELb1ELb0ELb1ELb0ELb0ELb1ELb1ELb0ELb0EEENS1_21CollectiveEpilogueFwdINS6_IJSA_SB_SA_EEES9_SD_SF_Li384ELb1ELb1ELb0ELb0EEENS1_36VarlenDynamicPersistentTileSchedulerILi192ELi192ELi384ELi128ELb0ELb1ELb1ELb0ELb1ELb1EEEEEEEEEvNT_6ParamsE,(.L_x_11 - _ZN7cutlass13device_kernelIN5flash11enable_sm90INS1_16FlashAttnFwdSm90INS1_25CollectiveMainloopFwdSm90ILi2EN4cute5tupleIJNS5_1CILi1EEES8_S8_EEENS6_IJNS7_ILi192EEESA_NS7_ILi64EEEEEELi64ENS_6half_tEfNS_4arch4Sm90ELb0ELb0ELb1ELb1ELb0ELb1ELb0ELb0ELb1ELb1ELb0ELb0EEENS1_21CollectiveEpilogueFwdINS6_IJSA_SB_SA_EEES9_SD_SF_Li384ELb1ELb1ELb0ELb0EEENS1_36VarlenDynamicPersistentTileSchedulerILi192ELi192ELi384ELi128ELb0ELb1ELb1ELb0ELb1ELb1EEEEEEEEEvNT_6ParamsE)
        .other          _ZN7cutlass13device_kernelIN5flash11enable_sm90INS1_16FlashAttnFwdSm90INS1_25CollectiveMainloopFwdSm90ILi2EN4cute5tupleIJNS5_1CILi1EEES8_S8_EEENS6_IJNS7_ILi192EEESA_NS7_ILi64EEEEEELi64ENS_6half_tEfNS_4arch4Sm90ELb0ELb0ELb1ELb1ELb0ELb1ELb0ELb0ELb1ELb1ELb0ELb0EEENS1_21CollectiveEpilogueFwdINS6_IJSA_SB_SA_EEES9_SD_SF_Li384ELb1ELb1ELb0ELb0EEENS1_36VarlenDynamicPersistentTileSchedulerILi192ELi192ELi384ELi128ELb0ELb1ELb1ELb0ELb1ELb1EEEEEEEEEvNT_6ParamsE,@"STO_CUDA_ENTRY STV_DEFAULT"
_ZN7cutlass13device_kernelIN5flash11enable_sm90INS1_16FlashAttnFwdSm90INS1_25CollectiveMainloopFwdSm90ILi2EN4cute5tupleIJNS5_1CILi1EEES8_S8_EEENS6_IJNS7_ILi192EEESA_NS7_ILi64EEEEEELi64ENS_6half_tEfNS_4arch4Sm90ELb0ELb0ELb1ELb1ELb0ELb1ELb0ELb0ELb1ELb1ELb0ELb0EEENS1_21CollectiveEpilogueFwdINS6_IJSA_SB_SA_EEES9_SD_SF_Li384ELb1ELb1ELb0ELb0EEENS1_36VarlenDynamicPersistentTileSchedulerILi192ELi192ELi384ELi128ELb0ELb1ELb1ELb0ELb1ELb1EEEEEEEEEvNT_6ParamsE:
[----:B------:R-:W-:Y:S01]  /*0000*/  LDC R1, c[0x0][0x37c] ;  /* 0x0000df00ff017b82 */ /* 0x000fe20000000800 */
[----:B------:R-:W-:Y:S05]  /*0010*/  EXIT ;  /* 0x000000000000794d */ /* 0x000fea0003800000 */
.L_x_2:
        /* <DEDUP_REMOVED lines=14> */
.L_x_11:


//--------------------- .text._ZN7cutlass13device_kernelIN5flash11enable_sm90INS1_16FlashAttnFwdSm90INS1_25CollectiveMainloopFwdSm90ILi2EN4cute5tupleIJNS5_1CILi1EEES8_S8_EEENS6_IJNS7_ILi192EEENS7_ILi128EEENS7_ILi64EEEEEELi64ENS_6half_tEfNS_4arch4Sm90ELb0ELb1ELb1ELb0ELb0ELb0ELb0ELb1ELb1ELb1ELb0ELb0EEENS1_21CollectiveEpilogueFwdINS6_IJSA_SC_SB_EEES9_SE_SG_Li384ELb0ELb1ELb0ELb0EEENS1_30DynamicPersistentTileSchedulerILi384ELi128ELb0ELb1ELb1EEEEEEEEEvNT_6ParamsE --------------------------
	.section	.text._ZN7cutlass13device_kernelIN5flash11enable_sm90INS1_16FlashAttnFwdSm90INS1_25CollectiveMainloopFwdSm90ILi2EN4cute5tupleIJNS5_1CILi1EEES8_S8_EEENS6_IJNS7_ILi192EEENS7_ILi128EEENS7_ILi64EEEEEELi64ENS_6half_tEfNS_4arch4Sm90ELb0ELb1ELb1ELb0ELb0ELb0ELb0ELb1ELb1ELb1ELb0ELb0EEENS1_21CollectiveEpilogueFwdINS6_IJSA_SC_SB_EEES9_SE_SG_Li384ELb0ELb1ELb0ELb0EEENS1_30DynamicPersistentTileSchedulerILi384ELi128ELb0ELb1ELb1EEEEEEEEEvNT_6ParamsE,"ax",@progbits
	.align	128
.text._ZN7cutlass13device_kernelIN5flash11enable_sm90INS1_16FlashAttnFwdSm90INS1_25CollectiveMainloopFwdSm90ILi2EN4cute5tupleIJNS5_1CILi1EEES8_S8_EEENS6_IJNS7_ILi192EEENS7_ILi128EEENS7_ILi64EEEEEELi64ENS_6half_tEfNS_4arch4Sm90ELb0ELb1ELb1ELb0ELb0ELb0ELb0ELb1ELb1ELb1ELb0ELb0EEENS1_21CollectiveEpilogueFwdINS6_IJSA_SC_SB_EEES9_SE_SG_Li384ELb0ELb1ELb0ELb0EEENS1_30DynamicPersistentTileSchedulerILi384ELi128ELb0ELb1ELb1EEEEEEEEEvNT_6ParamsE:
        .type           _ZN7cutlass13device_kernelIN5flash11enable_sm90INS1_16FlashAttnFwdSm90INS1_25CollectiveMainloopFwdSm90ILi2EN4cute5tupleIJNS5_1CILi1EEES8_S8_EEENS6_IJNS7_ILi192EEENS7_ILi128EEENS7_ILi64EEEEEELi64ENS_6half_tEfNS_4arch4Sm90ELb0ELb1ELb1ELb0ELb0ELb0ELb0ELb1ELb1ELb1ELb0ELb0EEENS1_21CollectiveEpilogueFwdINS6_IJSA_SC_SB_EEES9_SE_SG_Li384ELb0ELb1ELb0ELb0EEENS1_30DynamicPersistentTileSchedulerILi384ELi128ELb0ELb1ELb1EEEEEEEEEvNT_6ParamsE,@function
        .size           _ZN7cutlass13device_kernelIN5flash11enable_sm90INS1_16FlashAttnFwdSm90INS1_25CollectiveMainloopFwdSm90ILi2EN4cute5tupleIJNS5_1CILi1EEES8_S8_EEENS6_IJNS7_ILi192EEENS7_ILi128EEENS7_ILi64EEEEEELi64ENS_6half_tEfNS_4arch4Sm90ELb0ELb1ELb1ELb0ELb0ELb0ELb0ELb1ELb1ELb1ELb0ELb0EEENS1_21CollectiveEpilogueFwdINS6_IJSA_SC_SB_EEES9_SE_SG_Li384ELb0ELb1ELb0ELb0EEENS1_30DynamicPersistentTileSchedulerILi384ELi128ELb0ELb1ELb1EEEEEEEEEvNT_6ParamsE,(.L_x_12 - _ZN7cutlass13device_kernelIN5flash11enable_sm90INS1_16FlashAttnFwdSm90INS1_25CollectiveMainloopFwdSm90ILi2EN4cute5tupleIJNS5_1CILi1EEES8_S8_EEENS6_IJNS7_ILi192EEENS7_ILi128EEENS7_ILi64EEEEEELi64ENS_6half_tEfNS_4arch4Sm90ELb0ELb1ELb1ELb0ELb0ELb0ELb0ELb1ELb1ELb1ELb0ELb0EEENS1_21CollectiveEpilogueFwdINS6_IJSA_SC_SB_EEES9_SE_SG_Li384ELb0ELb1ELb0ELb0EEENS1_30DynamicPersistentTileSchedulerILi384ELi128ELb0ELb1ELb1EEEEEEEEEvNT_6ParamsE)
        .other          _ZN7cutlass13device_kernelIN5flash11enable_sm90INS1_16FlashAttnFwdSm90INS1_25CollectiveMainloopFwdSm90ILi2EN4cute5tupleIJNS5_1CILi1EEES8_S8_EEENS6_IJNS7_ILi192EEENS7_ILi128EEENS7_ILi64EEEEEELi64ENS_6half_tEfNS_4arch4Sm90ELb0ELb1ELb1ELb0ELb0ELb0ELb0ELb1ELb1ELb1ELb0ELb0EEENS1_21CollectiveEpilogueFwdINS6_IJSA_SC_SB_EEES9_SE_SG_Li384ELb0ELb1ELb0ELb0EEENS1_30DynamicPersistentTileSchedulerILi384ELi128ELb0ELb1ELb1EEEEEEEEEvNT_6ParamsE,@"STO_CUDA_ENTRY STV_DEFAULT"
_ZN7cutlass13device_kernelIN5flash11enable_sm90INS1_16FlashAttnFwdSm90INS1_25CollectiveMainloopFwdSm90ILi2EN4cute5tupleIJNS5_1CILi1EEES8_S8_EEENS6_IJNS7_ILi192EEENS7_ILi128EEENS7_ILi64EEEEEELi64ENS_6half_tEfNS_4arch4Sm90ELb0ELb1ELb1ELb0ELb0ELb0ELb0ELb1ELb1ELb1ELb0ELb0EEENS1_21CollectiveEpilogueFwdINS6_IJSA_SC_SB_EEES9_SE_SG_Li384ELb0ELb1ELb0ELb0EEENS1_30DynamicPersistentTileSchedulerILi384ELi128ELb0ELb1ELb1EEEEEEEEEvNT_6ParamsE:
[----:B------:R-:W-:Y:S01]  /*0000*/  LDC R1, c[0x0][0x37c] ;  /* 0x0000df00ff017b82 */ /* 0x000fe20000000800 */
[----:B------:R-:W-:Y:S05]  /*0010*/  EXIT ;  /* 0x000000000000794d */ /* 0x000fea0003800000 */
.L_x_3:
        /* <DEDUP_REMOVED lines=14> */
.L_x_12:


//--------------------- .text._ZN7cutlass13device_kernelIN5flash11enable_sm90INS1_16FlashAttnFwdSm90INS1_25CollectiveMainloopFwdSm90ILi2EN4cute5tupleIJNS5_1CILi1EEES8_S8_EEENS6_IJNS7_ILi192EEENS7_ILi128EEENS7_ILi64EEEEEELi64ENS_6half_tEfNS_4arch4Sm90ELb0ELb1ELb1ELb1ELb0ELb0ELb0ELb1ELb1ELb1ELb0ELb0EEENS1_21CollectiveEpilogueFwdINS6_IJSA_SC_SB_EEES9_SE_SG_Li384ELb1ELb1ELb0ELb0EEENS1_36VarlenDynamicPersistentTileSchedulerILi192ELi128ELi384ELi128ELb0ELb1ELb1ELb1ELb0ELb1EEEEEEEEEvNT_6ParamsE --------------------------
	.section	.text._ZN7cutlass13device_kernelIN5flash11enable_sm90INS1_16FlashAttnFwdSm90INS1_25CollectiveMainloopFwdSm90ILi2EN4cute5tupleIJNS5_1CILi1EEES8_S8_EEENS6_IJNS7_ILi192EEENS7_ILi128EEENS7_ILi64EEEEEELi64ENS_6half_tEfNS_4arch4Sm90ELb0ELb1ELb1ELb1ELb0ELb0ELb0ELb1ELb1ELb1ELb0ELb0EEENS1_21CollectiveEpilogueFwdINS6_IJSA_SC_SB_EEES9_SE_SG_Li384ELb1ELb1ELb0ELb0EEENS1_36VarlenDynamicPersistentTileSchedulerILi192ELi128ELi384ELi128ELb0ELb1ELb1ELb1ELb0ELb1EEEEEEEEEvNT_6ParamsE,"ax",@progbits
	.align	128
.text._ZN7cutlass13device_kernelIN5flash11enable_sm90INS1_16FlashAttnFwdSm90INS1_25CollectiveMainloopFwdSm90ILi2EN4cute5tupleIJNS5_1CILi1EEES8_S8_EEENS6_IJNS7_ILi192EEENS7_ILi128EEENS7_ILi64EEEEEELi64ENS_6half_tEfNS_4arch4Sm90ELb0ELb1ELb1ELb1ELb0ELb0ELb0ELb1ELb1ELb1ELb0ELb0EEENS1_21CollectiveEpilogueFwdINS6_IJSA_SC_SB_EEES9_SE_SG_Li384ELb1ELb1ELb0ELb0EEENS1_36VarlenDynamicPersistentTileSchedulerILi192ELi128ELi384ELi128ELb0ELb1ELb1ELb1ELb0ELb1EEEEEEEEEvNT_6ParamsE:
        .type           _ZN7cutlass13device_kernelIN5flash11enable_sm90INS1_16FlashAttnFwdSm90INS1_25CollectiveMainloopFwdSm90ILi2EN4cute5tupleIJNS5_1CILi1EEES8_S8_EEENS6_IJNS7_ILi192EEENS7_ILi128EEENS7_ILi64EEEEEELi64ENS_6half_tEfNS_4arch4Sm90ELb0ELb1ELb1ELb1ELb0ELb0ELb0ELb1ELb1ELb1ELb0ELb0EEENS1_21CollectiveEpilogueFwdINS6_IJSA_SC_SB_EEES9_SE_SG_Li384ELb1ELb1ELb0ELb0EEENS1_36VarlenDynamicPersistentTileSchedulerILi192ELi128ELi384ELi128ELb0ELb1ELb1ELb1ELb0ELb1EEEEEEEEEvNT_6ParamsE,@function
        .size           _ZN7cutlass13device_kernelIN5flash11enable_sm90INS1_16FlashAttnFwdSm90INS1_25CollectiveMainloopFwdSm90ILi2EN4cute5tupleIJNS5_1CILi1EEES8_S8_EEENS6_IJNS7_ILi192EEENS7_ILi128EEENS7_ILi64EEEEEELi64ENS_6half_tEfNS_4arch4Sm90ELb0ELb1ELb1ELb1ELb0ELb0ELb0ELb1ELb1ELb1ELb0ELb0EEENS1_21CollectiveEpilogueFwdINS6_IJSA_SC_SB_EEES9_SE_SG_Li384ELb1ELb1ELb0ELb0EEENS1_36VarlenDynamicPersistentTileSchedulerILi192ELi128ELi384ELi128ELb0ELb1ELb1ELb1ELb0ELb1EEEEEEEEEvNT_6ParamsE,(.L_x_13 - _ZN7cutlass13device_kernelIN5flash11enable_sm90INS1_16FlashAttnFwdSm90INS1_25CollectiveMainloopFwdSm90ILi2EN4cute5tupleIJNS5_1CILi1EEES8_S8_EEENS6_IJNS7_ILi192EEENS7_ILi128EEENS7_ILi64EEEEEELi64ENS_6half_tEfNS_4arch4Sm90ELb0ELb1ELb1ELb1ELb0ELb0ELb0ELb1ELb1ELb1ELb0ELb0EEENS1_21CollectiveEpilogueFwdINS6_IJSA_SC_SB_EEES9_SE_SG_Li384ELb1ELb1ELb0ELb0EEENS1_36VarlenDynamicPersistentTileSchedulerILi192ELi128ELi384ELi128ELb0ELb1ELb1ELb1ELb0ELb1EEEEEEEEEvNT_6ParamsE)
        .other          _ZN7cutlass13device_kernelIN5flash11enable_sm90INS1_16FlashAttnFwdSm90INS1_25CollectiveMainloopFwdSm90ILi2EN4cute5tupleIJNS5_1CILi1EEES8_S8_EEENS6_IJNS7_ILi192EEENS7_ILi128EEENS7_ILi64EEEEEELi64ENS_6half_tEfNS_4arch4Sm90ELb0ELb1ELb1ELb1ELb0ELb0ELb0ELb1ELb1ELb1ELb0ELb0EEENS1_21CollectiveEpilogueFwdINS6_IJSA_SC_SB_EEES9_SE_SG_Li384ELb1ELb1ELb0ELb0EEENS1_36VarlenDynamicPersistentTileSchedulerILi192ELi128ELi384ELi128ELb0ELb1ELb1ELb1ELb0ELb1EEEEEEEEEvNT_6ParamsE,@"STO_CUDA_ENTRY STV_DEFAULT"
_ZN7cutlass13device_kernelIN5flash11enable_sm90INS1_16FlashAttnFwdSm90INS1_25CollectiveMainloopFwdSm90ILi2EN4cute5tupleIJNS5_1CILi1EEES8_S8_EEENS6_IJNS7_ILi192EEENS7_ILi128EEENS7_ILi64EEEEEELi64ENS_6half_tEfNS_4arch4Sm90ELb0ELb1ELb1ELb1ELb0ELb0ELb0ELb1ELb1ELb1ELb0ELb0EEENS1_21CollectiveEpilogueFwdINS6_IJSA_SC_SB_EEES9_SE_SG_Li384ELb1ELb1ELb0ELb0EEENS1_36VarlenDynamicPersistentTileSchedulerILi192ELi128ELi384ELi128ELb0ELb1ELb1ELb1ELb0ELb1EEEEEEEEEvNT_6ParamsE:
[----:B------:R-:W-:Y:S01]  /*0000*/  LDC R1, c[0x0][0x37c] ;  /* 0x0000df00ff017b82 */ /* 0x000fe20000000800 */
[----:B------:R-:W-:Y:S05]  /*0010*/  EXIT ;  /* 0x000000000000794d */ /* 0x000fea0003800000 */
.L_x_4:
        /* <DEDUP_REMOVED lines=14> */
.L_x_13:


//--------------------- .text._ZN7cutlass13device_kernelIN5flash11enable_sm90INS1_16FlashAttnFwdSm90INS1_25CollectiveMainloopFwdSm90ILi2EN4cute5tupleIJNS5_1CILi1EEES8_S8_EEENS6_IJNS7_ILi192EEENS7_ILi128EEENS7_ILi64EEEEEELi64ENS_6half_tEfNS_4arch4Sm90ELb0ELb1ELb1ELb1ELb0ELb1ELb0ELb1ELb1ELb1ELb0ELb0EEENS1_21CollectiveEpilogueFwdINS6_IJSA_SC_SB_EEES9_SE_SG_Li384ELb1ELb1ELb0ELb0EEENS1_36VarlenDynamicPersistentTileSchedulerILi192ELi128ELi384ELi128ELb0ELb1ELb1ELb1ELb0ELb1EEEEEEEEEvNT_6ParamsE --------------------------
	.section	.text._ZN7cutlass13device_kernelIN5flash11enable_sm90INS1_16FlashAttnFwdSm90INS1_25CollectiveMainloopFwdSm90ILi2EN4cute5tupleIJNS5_1CILi1EEES8_S8_EEENS6_IJNS7_ILi192EEENS7_ILi128EEENS7_ILi64EEEEEELi64ENS_6half_tEfNS_4arch4Sm90ELb0ELb1ELb1ELb1ELb0ELb1ELb0ELb1ELb1ELb1ELb0ELb0EEENS1_21CollectiveEpilogueFwdINS6_IJSA_SC_SB_EEES9_SE_SG_Li384ELb1ELb1ELb0ELb0EEENS1_36VarlenDynamicPersistentTileSchedulerILi192ELi128ELi384ELi128ELb0ELb1ELb1ELb1ELb0ELb1EEEEEEEEEvNT_6ParamsE,"ax",@progbits
	.align	128
.text._ZN7cutlass13device_kernelIN5flash11enable_sm90INS1_16FlashAttnFwdSm90INS1_25CollectiveMainloopFwdSm90ILi2EN4cute5tupleIJNS5_1CILi1EEES8_S8_EEENS6_IJNS7_ILi192EEENS7_ILi128EEENS7_ILi64EEEEEELi64ENS_6half_tEfNS_4arch4Sm90ELb0ELb1ELb1ELb1ELb0ELb1ELb0ELb1ELb1ELb1ELb0ELb0EEENS1_21CollectiveEpilogueFwdINS6_IJSA_SC_SB_EEES9_SE_SG_Li384ELb1ELb1ELb0ELb0EEENS1_36VarlenDynamicPersistentTileSchedulerILi192ELi128ELi384ELi128ELb0ELb1ELb1ELb1ELb0ELb1EEEEEEEEEvNT_6ParamsE:
        .type           _ZN7cutlass13device_kernelIN5flash11enable_sm90INS1_16FlashAttnFwdSm90INS1_25CollectiveMainloopFwdSm90ILi2EN4cute5tupleIJNS5_1CILi1EEES8_S8_EEENS6_IJNS7_ILi192EEENS7_ILi128EEENS7_ILi64EEEEEELi64ENS_6half_tEfNS_4arch4Sm90ELb0ELb1ELb1ELb1ELb0ELb1ELb0ELb1ELb1ELb1ELb0ELb0EEENS1_21CollectiveEpilogueFwdINS6_IJSA_SC_SB_EEES9_SE_SG_Li384ELb1ELb1ELb0ELb0EEENS1_36VarlenDynamicPersistentTileSchedulerILi192ELi128ELi384ELi128ELb0ELb1ELb1ELb1ELb0ELb1EEEEEEEEEvNT_6ParamsE,@function
        .size           _ZN7cutlass13device_kernelIN5flash11enable_sm90INS1_16FlashAttnFwdSm90INS1_25CollectiveMainloopFwdSm90ILi2EN4cute5tupleIJNS5_1CILi1EEES8_S8_EEENS6_IJNS7_ILi192EEENS7_ILi128EEENS7_ILi64EEEEEELi64ENS_6half_tEfNS_4arch4Sm90ELb0ELb1ELb1ELb1ELb0ELb1ELb0ELb1ELb1ELb1ELb0ELb0EEENS1_21CollectiveEpilogueFwdINS6_IJSA_SC_SB_EEES9_SE_SG_Li384ELb1ELb1ELb0ELb0EEENS1_36VarlenDynamicPersistentTileSchedulerILi192ELi128ELi384ELi128ELb0ELb1ELb1ELb1ELb0ELb1EEEEEEEEEvNT_6ParamsE,(.L_x_14 - _ZN7cutlass13device_kernelIN5flash11enable_sm90INS1_16FlashAttnFwdSm90INS1_25CollectiveMainloopFwdSm90ILi2EN4cute5tupleIJNS5_1CILi1EEES8_S8_EEENS6_IJNS7_ILi192EEENS7_ILi128EEENS7_ILi64EEEEEELi64ENS_6half_tEfNS_4arch4Sm90ELb0ELb1ELb1ELb1ELb0ELb1ELb0ELb1ELb1ELb1ELb0ELb0EEENS1_21CollectiveEpilogueFwdINS6_IJSA_SC_SB_EEES9_SE_SG_Li384ELb1ELb1ELb0ELb0EEENS1_36VarlenDynamicPersistentTileSchedulerILi192ELi128ELi384ELi128ELb0ELb1ELb1ELb1ELb0ELb1EEEEEEEEEvNT_6ParamsE)
        .other          _ZN7cutlass13device_kernelIN5flash11enable_sm90INS1_16FlashAttnFwdSm90INS1_25CollectiveMainloopFwdSm90ILi2EN4cute5tupleIJNS5_1CILi1EEES8_S8_EEENS6_IJNS7_ILi192EEENS7_ILi128EEENS7_ILi64EEEEEELi64ENS_6half_tEfNS_4arch4Sm90ELb0ELb1ELb1ELb1ELb0ELb1ELb0ELb1ELb1ELb1ELb0ELb0EEENS1_21CollectiveEpilogueFwdINS6_IJSA_SC_SB_EEES9_SE_SG_Li384ELb1ELb1ELb0ELb0EEENS1_36VarlenDynamicPersistentTileSchedulerILi192ELi128ELi384ELi128ELb0ELb1ELb1ELb1ELb0ELb1EEEEEEEEEvNT_6ParamsE,@"STO_CUDA_ENTRY STV_DEFAULT"
_ZN7cutlass13device_kernelIN5flash11enable_sm90INS1_16FlashAttnFwdSm90INS1_25CollectiveMainloopFwdSm90ILi2EN4cute5tupleIJNS5_1CILi1EEES8_S8_EEENS6_IJNS7_ILi192EEENS7_ILi128EEENS7_ILi64EEEEEELi64ENS_6half_tEfNS_4arch4Sm90ELb0ELb1ELb1ELb1ELb0ELb1ELb0ELb1ELb1ELb1ELb0ELb0EEENS1_21CollectiveEpilogueFwdINS6_IJSA_SC_SB_EEES9_SE_SG_Li384ELb1ELb1ELb0ELb0EEENS1_36VarlenDynamicPersistentTileSchedulerILi192ELi128ELi384ELi128ELb0ELb1ELb1ELb1ELb0ELb1EEEEEEEEEvNT_6ParamsE:
[----:B------:R-:W-:Y:S01]  /*0000*/  LDC R1, c[0x0][0x37c] ;  /* 0x0000df00ff017b82 */ /* 0x000fe20000000800 */
[----:B------:R-:W-:Y:S05]  /*0010*/  EXIT ;  /* 0x000000000000794d */ /* 0x000fea0003800000 */
.L_x_5:
        /* <DEDUP_REMOVED lines=14> */
.L_x_14:


//--------------------- .text._ZN7cutlass13device_kernelIN5flash11enable_sm90INS1_16FlashAttnFwdSm90INS1_25CollectiveMainloopFwdSm90ILi2EN4cute5tupleIJNS5_1CILi1EEES8_S8_EEENS6_IJNS7_ILi192EEENS7_ILi128EEENS7_ILi64EEEEEELi64ENS_6half_tEfNS_4arch4Sm90ELb1ELb0ELb1ELb0ELb0ELb0ELb0ELb1ELb1ELb1ELb0ELb0EEENS1_21CollectiveEpilogueFwdINS6_IJSA_SC_SB_EEES9_SE_SG_Li384ELb0ELb1ELb0ELb0EEENS1_30DynamicPersistentTileSchedulerILi384ELi128ELb0ELb1ELb1EEEEEEEEEvNT_6ParamsE --------------------------
	.section	.text._ZN7cutlass13device_kernelIN5flash11enable_sm90INS1_16FlashAttnFwdSm90INS1_25CollectiveMainloopFwdSm90ILi2EN4cute5tupleIJNS5_1CILi1EEES8_S8_EEENS6_IJNS7_ILi192EEENS7_ILi128EEENS7_ILi64EEEEEELi64ENS_6half_tEfNS_4arch4Sm90ELb1ELb0ELb1ELb0ELb0ELb0ELb0ELb1ELb1ELb1ELb0ELb0EEENS1_21CollectiveEpilogueFwdINS6_IJSA_SC_SB_EEES9_SE_SG_Li384ELb0ELb1ELb0ELb0EEENS1_30DynamicPersistentTileSchedulerILi384ELi128ELb0ELb1ELb1EEEEEEEEEvNT_6ParamsE,"ax",@progbits
	.align	128
.text._ZN7cutlass13device_kernelIN5flash11enable_sm90INS1_16FlashAttnFwdSm90INS1_25CollectiveMainloopFwdSm90ILi2EN4cute5tupleIJNS5_1CILi1EEES8_S8_EEENS6_IJNS7_ILi192EEENS7_ILi128EEENS7_ILi64EEEEEELi64ENS_6half_tEfNS_4arch4Sm90ELb1ELb0ELb1ELb0ELb0ELb0ELb0ELb1ELb1ELb1ELb0ELb0EEENS1_21CollectiveEpilogueFwdINS6_IJSA_SC_SB_EEES9_SE_SG_Li384ELb0ELb1ELb0ELb0EEENS1_30DynamicPersistentTileSchedulerILi384ELi128ELb0ELb1ELb1EEEEEEEEEvNT_6ParamsE:
        .type           _ZN7cutlass13device_kernelIN5flash11enable_sm90INS1_16FlashAttnFwdSm90INS1_25CollectiveMainloopFwdSm90ILi2EN4cute5tupleIJNS5_1CILi1EEES8_S8_EEENS6_IJNS7_ILi192EEENS7_ILi128EEENS7_ILi64EEEEEELi64ENS_6half_tEfNS_4arch4Sm90ELb1ELb0ELb1ELb0ELb0ELb0ELb0ELb1ELb1ELb1ELb0ELb0EEENS1_21CollectiveEpilogueFwdINS6_IJSA_SC_SB_EEES9_SE_SG_Li384ELb0ELb1ELb0ELb0EEENS1_30DynamicPersistentTileSchedulerILi384ELi128ELb0ELb1ELb1EEEEEEEEEvNT_6ParamsE,@function
        .size           _ZN7cutlass13device_kernelIN5flash11enable_sm90INS1_16FlashAttnFwdSm90INS1_25CollectiveMainloopFwdSm90ILi2EN4cute5tupleIJNS5_1CILi1EEES8_S8_EEENS6_IJNS7_ILi192EEENS7_ILi128EEENS7_ILi64EEEEEELi64ENS_6half_tEfNS_4arch4Sm90ELb1ELb0ELb1ELb0ELb0ELb0ELb0ELb1ELb1ELb1ELb0ELb0EEENS1_21CollectiveEpilogueFwdINS6_IJSA_SC_SB_EEES9_SE_SG_Li384ELb0ELb1ELb0ELb0EEENS1_30DynamicPersistentTileSchedulerILi384ELi128ELb0ELb1ELb1EEEEEEEEEvNT_6ParamsE,(.L_x_15 - _ZN7cutlass13device_kernelIN5flash11enable_sm90INS1_16FlashAttnFwdSm90INS1_25CollectiveMainloopFwdSm90ILi2EN4cute5tupleIJNS5_1CILi1EEES8_S8_EEENS6_IJNS7_ILi192EEENS7_ILi128EEENS7_ILi64EEEEEELi64ENS_6half_tEfNS_4arch4Sm90ELb1ELb0ELb1ELb0ELb0ELb0ELb0ELb1ELb1ELb1ELb0ELb0EEENS1_21CollectiveEpilogueFwdINS6_IJSA_SC_SB_EEES9_SE_SG_Li384ELb0ELb1ELb0ELb0EEENS1_30DynamicPersistentTileSchedulerILi384ELi128ELb0ELb1ELb1EEEEEEEEEvNT_6ParamsE)
        .other          _ZN7cutlass13device_kernelIN5flash11enable_sm90INS1_16FlashAttnFwdSm90INS1_25CollectiveMainloopFwdSm90ILi2EN4cute5tupleIJNS5_1CILi1EEES8_S8_EEENS6_IJNS7_ILi192EEENS7_ILi128EEENS7_ILi64EEEEEELi64ENS_6half_tEfNS_4arch4Sm90ELb1ELb0ELb1ELb0ELb0ELb0ELb0ELb1ELb1ELb1ELb0ELb0EEENS1_21CollectiveEpilogueFwdINS6_IJSA_SC_SB_EEES9_SE_SG_Li384ELb0ELb1ELb0ELb0EEENS1_30DynamicPersistentTileSchedulerILi384ELi128ELb0ELb1ELb1EEEEEEEEEvNT_6ParamsE,@"STO_CUDA_ENTRY STV_DEFAULT"
_ZN7cutlass13device_kernelIN5flash11enable_sm90INS1_16FlashAttnFwdSm90INS1_25CollectiveMainloopFwdSm90ILi2EN4cute5tupleIJNS5_1CILi1EEES8_S8_EEENS6_IJNS7_ILi192EEENS7_ILi128EEENS7_ILi64EEEEEELi64ENS_6half_tEfNS_4arch4Sm90ELb1ELb0ELb1ELb0ELb0ELb0ELb0ELb1ELb1ELb1ELb0ELb0EEENS1_21CollectiveEpilogueFwdINS6_IJSA_SC_SB_EEES9_SE_SG_Li384ELb0ELb1ELb0ELb0EEENS1_30DynamicPersistentTileSchedulerILi384ELi128ELb0ELb1ELb1EEEEEEEEEvNT_6ParamsE:
[----:B------:R-:W-:Y:S01]  /*0000*/  LDC R1, c[0x0][0x37c] ;  /* 0x0000df00ff017b82 */ /* 0x000fe20000000800 */
[----:B------:R-:W-:Y:S05]  /*0010*/  EXIT ;  /* 0x000000000000794d */ /* 0x000fea0003800000 */
.L_x_6:
        /* <DEDUP_REMOVED lines=14> */
.L_x_15:


//--------------------- .text._ZN7cutlass13device_kernelIN5flash11enable_sm90INS1_16FlashAttnFwdSm90INS1_25CollectiveMainloopFwdSm90ILi2EN4cute5tupleIJNS5_1CILi1EEES8_S8_EEENS6_IJNS7_ILi192EEENS7_ILi128EEENS7_ILi64EEEEEELi64ENS_6half_tEfNS_4arch4Sm90ELb1ELb0ELb1ELb1ELb0ELb0ELb0ELb1ELb1ELb1ELb0ELb0EEENS1_21CollectiveEpilogueFwdINS6_IJSA_SC_SB_EEES9_SE_SG_Li384ELb1ELb1ELb0ELb0EEENS1_36VarlenDynamicPersistentTileSchedulerILi192ELi128ELi384ELi128ELb0ELb1ELb1ELb1ELb1ELb1EEEEEEEEEvNT_6ParamsE --------------------------
	.section	.text._ZN7cutlass13device_kernelIN5flash11enable_sm90INS1_16FlashAttnFwdSm90INS1_25CollectiveMainloopFwdSm90ILi2EN4cute5tupleIJNS5_1CILi1EEES8_S8_EEENS6_IJNS7_ILi192EEENS7_ILi128EEENS7_ILi64EEEEEELi64ENS_6half_tEfNS_4arch4Sm90ELb1ELb0ELb1ELb1ELb0ELb0ELb0ELb1ELb1ELb1ELb0ELb0EEENS1_21CollectiveEpilogueFwdINS6_IJSA_SC_SB_EEES9_SE_SG_Li384ELb1ELb1ELb0ELb0EEENS1_36VarlenDynamicPersistentTileSchedulerILi192ELi128ELi384ELi128ELb0ELb1ELb1ELb1ELb1ELb1EEEEEEEEEvNT_6ParamsE,"ax",@progbits
	.align	128
.text._ZN7cutlass13device_kernelIN5flash11enable_sm90INS1_16FlashAttnFwdSm90INS1_25CollectiveMainloopFwdSm90ILi2EN4cute5tupleIJNS5_1CILi1EEES8_S8_EEENS6_IJNS7_ILi192EEENS7_ILi128EEENS7_ILi64EEEEEELi64ENS_6half_tEfNS_4arch4Sm90ELb1ELb0ELb1ELb1ELb0ELb0ELb0ELb1ELb1ELb1ELb0ELb0EEENS1_21CollectiveEpilogueFwdINS6_IJSA_SC_SB_EEES9_SE_SG_Li384ELb1ELb1ELb0ELb0EEENS1_36VarlenDynamicPersistentTileSchedulerILi192ELi128ELi384ELi128ELb0ELb1ELb1ELb1ELb1ELb1EEEEEEEEEvNT_6ParamsE:
        .type           _ZN7cutlass13device_kernelIN5flash11enable_sm90INS1_16FlashAttnFwdSm90INS1_25CollectiveMainloopFwdSm90ILi2EN4cute5tupleIJNS5_1CILi1EEES8_S8_EEENS6_IJNS7_ILi192EEENS7_ILi128EEENS7_ILi64EEEEEELi64ENS_6half_tEfNS_4arch4Sm90ELb1ELb0ELb1ELb1ELb0ELb0ELb0ELb1ELb1ELb1ELb0ELb0EEENS1_21CollectiveEpilogueFwdINS6_IJSA_SC_SB_EEES9_SE_SG_Li384ELb1ELb1ELb0ELb0EEENS1_36VarlenDynamicPersistentTileSchedulerILi192ELi128ELi384ELi128ELb0ELb1ELb1ELb1ELb1ELb1EEEEEEEEEvNT_6ParamsE,@function
        .size           _ZN7cutlass13device_kernelIN5flash11enable_sm90INS1_16FlashAttnFwdSm90INS1_25CollectiveMainloopFwdSm90ILi2EN4cute5tupleIJNS5_1CILi1EEES8_S8_EEENS6_IJNS7_ILi192EEENS7_ILi128EEENS7_ILi64EEEEEELi64ENS_6half_tEfNS_4arch4Sm90ELb1ELb0ELb1ELb1ELb0ELb0ELb0ELb1ELb1ELb1ELb0ELb0EEENS1_21CollectiveEpilogueFwdINS6_IJSA_SC_SB_EEES9_SE_SG_Li384ELb1ELb1ELb0ELb0EEENS1_36VarlenDynamicPersistentTileSchedulerILi192ELi128ELi384ELi128ELb0ELb1ELb1ELb1ELb1ELb1EEEEEEEEEvNT_6ParamsE,(.L_x_16 - _ZN7cutlass13device_kernelIN5flash11enable_sm90INS1_16FlashAttnFwdSm90INS1_25CollectiveMainloopFwdSm90ILi2EN4cute5tupleIJNS5_1CILi1EEES8_S8_EEENS6_IJNS7_ILi192EEENS7_ILi128EEENS7_ILi64EEEEEELi64ENS_6half_tEfNS_4arch4Sm90ELb1ELb0ELb1ELb1ELb0ELb0ELb0ELb1ELb1ELb1ELb0ELb0EEENS1_21CollectiveEpilogueFwdINS6_IJSA_SC_SB_EEES9_SE_SG_Li384ELb1ELb1ELb0ELb0EEENS1_36VarlenDynamicPersistentTileSchedulerILi192ELi128ELi384ELi128ELb0ELb1ELb1ELb1ELb1ELb1EEEEEEEEEvNT_6ParamsE)
        .other          _ZN7cutlass13device_kernelIN5flash11enable_sm90INS1_16FlashAttnFwdSm90INS1_25CollectiveMainloopFwdSm90ILi2EN4cute5tupleIJNS5_1CILi1EEES8_S8_EEENS6_IJNS7_ILi192EEENS7_ILi128EEENS7_ILi64EEEEEELi64ENS_6half_tEfNS_4arch4Sm90ELb1ELb0ELb1ELb1ELb0ELb0ELb0ELb1ELb1ELb1ELb0ELb0EEENS1_21CollectiveEpilogueFwdINS6_IJSA_SC_SB_EEES9_SE_SG_Li384ELb1ELb1ELb0ELb0EEENS1_36VarlenDynamicPersistentTileSchedulerILi192ELi128ELi384ELi128ELb0ELb1ELb1ELb1ELb1ELb1EEEEEEEEEvNT_6ParamsE,@"STO_CUDA_ENTRY STV_DEFAULT"
_ZN7cutlass13device_kernelIN5flash11enable_sm90INS1_16FlashAttnFwdSm90INS1_25CollectiveMainloopFwdSm90ILi2EN4cute5tupleIJNS5_1CILi1EEES8_S8_EEENS6_IJNS7_ILi192EEENS7_ILi128EEENS7_ILi64EEEEEELi64ENS_6half_tEfNS_4arch4Sm90ELb1ELb0ELb1ELb1ELb0ELb0ELb0ELb1ELb1ELb1ELb0ELb0EEENS1_21CollectiveEpilogueFwdINS6_IJSA_SC_SB_EEES9_SE_SG_Li384ELb1ELb1ELb0ELb0EEENS1_36VarlenDynamicPersistentTileSchedulerILi192ELi128ELi384ELi128ELb0ELb1ELb1ELb1ELb1ELb1EEEEEEEEEvNT_6ParamsE:
[----:B------:R-:W-:Y:S01]  /*0000*/  LDC R1, c[0x0][0x37c] ;  /* 0x0000df00ff017b82 */ /* 0x000fe20000000800 */
[----:B------:R-:W-:Y:S05]  /*0010*/  EXIT ;  /* 0x000000000000794d */ /* 0x000fea0003800000 */
.L_x_7:
        /* <DEDUP_REMOVED lines=14> */
.L_x_16:


//--------------------- .text._ZN7cutlass13device_kernelIN5flash11enable_sm90INS1_16FlashAttnFwdSm90INS1_25CollectiveMainloopFwdSm90ILi2EN4cute5tupleIJNS5_1CILi1EEES8_S8_EEENS6_IJNS7_ILi192EEENS7_ILi128EEENS7_ILi64EEEEEELi64ENS_6half_tEfNS_4arch4Sm90ELb1ELb0ELb1ELb1ELb0ELb1ELb0ELb1ELb1ELb1ELb0ELb0EEENS1_21CollectiveEpilogueFwdINS6_IJSA_SC_SB_EEES9_SE_SG_Li384ELb1ELb1ELb0ELb0EEENS1_36VarlenDynamicPersistentTileSchedulerILi192ELi128ELi384ELi128ELb0ELb1ELb1ELb1ELb1ELb1EEEEEEEEEvNT_6ParamsE --------------------------
	.section	.text._ZN7cutlass13device_kernelIN5flash11enable_sm90INS1_16FlashAttnFwdSm90INS1_25CollectiveMainloopFwdSm90ILi2EN4cute5tupleIJNS5_1CILi1EEES8_S8_EEENS6_IJNS7_ILi192EEENS7_ILi128EEENS7_ILi64EEEEEELi64ENS_6half_tEfNS_4arch4Sm90ELb1ELb0ELb1ELb1ELb0ELb1ELb0ELb1ELb1ELb1ELb0ELb0EEENS1_21CollectiveEpilogueFwdINS6_IJSA_SC_SB_EEES9_SE_SG_Li384ELb1ELb1ELb0ELb0EEENS1_36VarlenDynamicPersistentTileSchedulerILi192ELi128ELi384ELi128ELb0ELb1ELb1ELb1ELb1ELb1EEEEEEEEEvNT_6ParamsE,"ax",@progbits
	.align	128
.text._ZN7cutlass13device_kernelIN5flash11enable_sm90INS1_16FlashAttnFwdSm90INS1_25CollectiveMainloopFwdSm90ILi2EN4cute5tupleIJNS5_1CILi1EEES8_S8_EEENS6_IJNS7_ILi192EEENS7_ILi128EEENS7_ILi64EEEEEELi64ENS_6half_tEfNS_4arch4Sm90ELb1ELb0ELb1ELb1ELb0ELb1ELb0ELb1ELb1ELb1ELb0ELb0EEENS1_21CollectiveEpilogueFwdINS6_IJSA_SC_SB_EEES9_SE_SG_Li384ELb1ELb1ELb0ELb0EEENS1_36VarlenDynamicPersistentTileSchedulerILi192ELi128ELi384ELi128ELb0ELb1ELb1ELb1ELb1ELb1EEEEEEEEEvNT_6ParamsE:
        .type           _ZN7cutlass13device_kernelIN5flash11enable_sm90INS1_16FlashAttnFwdSm90INS1_25CollectiveMainloopFwdSm90ILi2EN4cute5tupleIJNS5_1CILi1EEES8_S8_EEENS6_IJNS7_ILi192EEENS7_ILi128EEENS7_ILi64EEEEEELi64ENS_6half_tEfNS_4arch4Sm90ELb1ELb0ELb1ELb1ELb0ELb1ELb0ELb1ELb1ELb1ELb0ELb0EEENS1_21CollectiveEpilogueFwdINS6_IJSA_SC_SB_EEES9_SE_SG_Li384ELb1ELb1ELb0ELb0EEENS1_36VarlenDynamicPersistentTileSchedulerILi192ELi128ELi384ELi128ELb0ELb1ELb1ELb1ELb1ELb1EEEEEEEEEvNT_6ParamsE,@function
        .size           _ZN7cutlass13device_kernelIN5flash11enable_sm90INS1_16FlashAttnFwdSm90INS1_25CollectiveMainloopFwdSm90ILi2EN4cute5tupleIJNS5_1CILi1EEES8_S8_EEENS6_IJNS7_ILi192EEENS7_ILi128EEENS7_ILi64EEEEEELi64ENS_6half_tEfNS_4arch4Sm90ELb1ELb0ELb1ELb1ELb0ELb1ELb0ELb1ELb1ELb1ELb0ELb0EEENS1_21CollectiveEpilogueFwdINS6_IJSA_SC_SB_EEES9_SE_SG_Li384ELb1ELb1ELb0ELb0EEENS1_36VarlenDynamicPersistentTileSchedulerILi192ELi128ELi384ELi128ELb0ELb1ELb1ELb1ELb1ELb1EEEEEEEEEvNT_6ParamsE,(.L_x_17 - _ZN7cutlass13device_kernelIN5flash11enable_sm90INS1_16FlashAttnFwdSm90INS1_25CollectiveMainloopFwdSm90ILi2EN4cute5tupleIJNS5_1CILi1EEES8_S8_EEENS6_IJNS7_ILi192EEENS7_ILi128EEENS7_ILi64EEEEEELi64ENS_6half_tEfNS_4arch4Sm90ELb1ELb0ELb1ELb1ELb0ELb1ELb0ELb1ELb1ELb1ELb0ELb0EEENS1_21CollectiveEpilogueFwdINS6_IJSA_SC_SB_EEES9_SE_SG_Li384ELb1ELb1ELb0ELb0EEENS1_36VarlenDynamicPersistentTileSchedulerILi192ELi128ELi384ELi128ELb0ELb1ELb1ELb1ELb1ELb1EEEEEEEEEvNT_6ParamsE)
        .other          _ZN7cutlass13device_kernelIN5flash11enable_sm90INS1_16FlashAttnFwdSm90INS1_25CollectiveMainloopFwdSm90ILi2EN4cute5tupleIJNS5_1CILi1EEES8_S8_EEENS6_IJNS7_ILi192EEENS7_ILi128EEENS7_ILi64EEEEEELi64ENS_6half_tEfNS_4arch4Sm90ELb1ELb0ELb1ELb1ELb0ELb1ELb0ELb1ELb1ELb1ELb0ELb0EEENS1_21CollectiveEpilogueFwdINS6_IJSA_SC_SB_EEES9_SE_SG_Li384ELb1ELb1ELb0ELb0EEENS1_36VarlenDynamicPersistentTileSchedulerILi192ELi128ELi384ELi128ELb0ELb1ELb1ELb1ELb1ELb1EEEEEEEEEvNT_6ParamsE,@"STO_CUDA_ENTRY STV_DEFAULT"
_ZN7cutlass13device_kernelIN5flash11enable_sm90INS1_16FlashAttnFwdSm90INS1_25CollectiveMainloopFwdSm90ILi2EN4cute5tupleIJNS5_1CILi1EEES8_S8_EEENS6_IJNS7_ILi192EEENS7_ILi128EEENS7_ILi64EEEEEELi64ENS_6half_tEfNS_4arch4Sm90ELb1ELb0ELb1ELb1ELb0ELb1ELb0ELb1ELb1ELb1ELb0ELb0EEENS1_21CollectiveEpilogueFwdINS6_IJSA_SC_SB_EEES9_SE_SG_Li384ELb1ELb1ELb0ELb0EEENS1_36VarlenDynamicPersistentTileSchedulerILi192ELi128ELi384ELi128ELb0ELb1ELb1ELb1ELb1ELb1EEEEEEEEEvNT_6ParamsE:
[----:B------:R-:W-:Y:S01]  /*0000*/  LDC R1, c[0x0][0x37c] ;  /* 0x0000df00ff017b82 */ /* 0x000fe20000000800 */
[----:B------:R-:W-:Y:S05]  /*0010*/  EXIT ;  /* 0x000000000000794d */ /* 0x000fea0003800000 */
.L_x_8:
        /* <DEDUP_REMOVED lines=14> */
.L_x_17:


//--------------------- .nv.shared.reserved.0     --------------------------
	.section	.nv.shared.reserved.0,"aw",@nobits
	.weak		__nv_reservedSMEM_offset_0_alias
	.size		__nv_reservedSMEM_offset_0_alias, 0, 64
	.other		__nv_reservedSMEM_offset_0_alias,@"STO_CUDA_RESERVED_SHARED STV_DEFAULT"
__nv_reservedSMEM_offset_0_alias:
	.zero		0
	.zero		64


//--------------------- .nv.global                --------------------------
	.section	.nv.global,"aw",@nobits
.nv.global:
	.type		_ZN81_INTERNAL_22e206b4_45_flash_fwd_hdim64_fp16_softcap_packgqa_sm90_cu_21e1f8cb_36194cute1_E,@object
	.size		_ZN81_INTERNAL_22e206b4_45_flash_fwd_hdim64_fp16_softcap_packgqa_sm90_cu_21e1f8cb_36194cute1_E,(_ZN81_INTERNAL_22e206b4_45_flash_fwd_hdim64_fp16_softcap_packgqa_sm90_cu_21e1f8cb_36194cuda3std3__45__cpo6cbeginE - _ZN81_INTERNAL_22e206b4_45_flash_fwd_hdim64_fp16_softcap_packgqa_sm90_cu_21e1f8cb_36194cute1_E)
_ZN81_INTERNAL_22e206b4_45_flash_fwd_hdim64_fp16_softcap_packgqa_sm90_cu_21e1f8cb_36194cute1_E:
	.zero		1
	.type		_ZN81_INTERNAL_22e206b4_45_flash_fwd_hdim64_fp16_softcap_packgqa_sm90_cu_21e1f8cb_36194cuda3std3__45__cpo6cbeginE,@object
	.size		_ZN81_INTERNAL_22e206b4_45_flash_fwd_hdim64_fp16_softcap_packgqa_sm90_cu_21e1f8cb_36194cuda3std3__45__cpo6cbeginE,(_ZN81_INTERNAL_22e206b4_45_flash_fwd_hdim64_fp16_softcap_packgqa_sm90_cu_21e1f8cb_36194cuda3std3__48in_placeE - _ZN81_INTERNAL_22e206b4_45_flash_fwd_hdim64_fp16_softcap_packgqa_sm90_cu_21e1f8cb_36194cuda3std3__45__cpo6cbeginE)
_ZN81_INTERNAL_22e206b4_45_flash_fwd_hdim64_fp16_softcap_packgqa_sm90_cu_21e1f8cb_36194cuda3std3__45__cpo6cbeginE:
	.zero		1
	.type		_ZN81_INTERNAL_22e206b4_45_flash_fwd_hdim64_fp16_softcap_packgqa_sm90_cu_21e1f8cb_36194cuda3std3__48in_placeE,@object
	.size		_ZN81_INTERNAL_22e206b4_45_flash_fwd_hdim64_fp16_softcap_packgqa_sm90_cu_21e1f8cb_36194cuda3std3__48in_placeE,(_ZN81_INTERNAL_22e206b4_45_flash_fwd_hdim64_fp16_softcap_packgqa_sm90_cu_21e1f8cb_36194cuda3std6ranges3__45__cpo9iter_moveE - _ZN81_INTERNAL_22e206b4_45_flash_fwd_hdim64_fp16_softcap_packgqa_sm90_cu_21e1f8cb_36194cuda3std3__48in_placeE)
_ZN81_INTERNAL_22e206b4_45_flash_fwd_hdim64_fp16_softcap_packgqa_sm90_cu_21e1f8cb_36194cuda3std3__48in_placeE:
	.zero		1
	.type		_ZN81_INTERNAL_22e206b4_45_flash_fwd_hdim64_fp16_softcap_packgqa_sm90_cu_21e1f8cb_36194cuda3std6ranges3__45__cpo9iter_moveE,@object
	.size		_ZN81_INTERNAL_22e206b4_45_flash_fwd_hdim64_fp16_softcap_packgqa_sm90_cu_21e1f8cb_36194cuda3std6ranges3__45__cpo9iter_moveE,(_ZN81_INTERNAL_22e206b4_45_flash_fwd_hdim64_fp16_softcap_packgqa_sm90_cu_21e1f8cb_36194cuda3std3__45__cpo5beginE - _ZN81_INTERNAL_22e206b4_45_flash_fwd_hdim64_fp16_softcap_packgqa_sm90_cu_21e1f8cb_36194cuda3std6ranges3__45__cpo9iter_moveE)
_ZN81_INTERNAL_22e206b4_45_flash_fwd_hdim64_fp16_softcap_packgqa_sm90_cu_21e1f8cb_36194cuda3std6ranges3__45__cpo9iter_moveE:
	.zero		1
	.type		_ZN81_INTERNAL_22e206b4_45_flash_fwd_hdim64_fp16_softcap_packgqa_sm90_cu_21e1f8cb_36194cuda3std3__45__cpo5beginE,@object
	.size		_ZN81_INTERNAL_22e206b4_45_flash_fwd_hdim64_fp16_softcap_packgqa_sm90_cu_21e1f8cb_36194cuda3std3__45__cpo5beginE,(_ZN81_INTERNAL_22e206b4_45_flash_fwd_hdim64_fp16_softcap_packgqa_sm90_cu_21e1f8cb_36194cuda3std3__483_GLOBAL__N__22e206b4_45_flash_fwd_hdim64_fp16_softcap_packgqa_sm90_cu_21e1f8cb_36196ignoreE - _ZN81_INTERNAL_22e206b4_45_flash_fwd_hdim64_fp16_softcap_packgqa_sm90_cu_21e1f8cb_36194cuda3std3__45__cpo5beginE)
_ZN81_INTERNAL_22e206b4_45_flash_fwd_hdim64_fp16_softcap_packgqa_sm90_cu_21e1f8cb_36194cuda3std3__45__cpo5beginE:
	.zero		1
	.type		_ZN81_INTERNAL_22e206b4_45_flash_fwd_hdim64_fp16_softcap_packgqa_sm90_cu_21e1f8cb_36194cuda3std3__483_GLOBAL__N__22e206b4_45_flash_fwd_hdim64_fp16_softcap_packgqa_sm90_cu_21e1f8cb_36196ignoreE,@object
	.size		_ZN81_INTERNAL_22e206b4_45_flash_fwd_hdim64_fp16_softcap_packgqa_sm90_cu_21e1f8cb_36194cuda3std3__483_GLOBAL__N__22e206b4_45_flash_fwd_hdim64_fp16_softcap_packgqa_sm90_cu_21e1f8cb_36196ignoreE,(_ZN81_INTERNAL_22e206b4_45_flash_fwd_hdim64_fp16_softcap_packgqa_sm90_cu_21e1f8cb_36194cute7productE - _ZN81_INTERNAL_22e206b4_45_flash_fwd_hdim64_fp16_softcap_packgqa_sm90_cu_21e1f8cb_36194cuda3std3__483_GLOBAL__N__22e206b4_45_flash_fwd_hdim64_fp16_softcap_packgqa_sm90_cu_21e1f8cb_36196ignoreE)
_ZN81_INTERNAL_22e206b4_45_flash_fwd_hdim64_fp16_softcap_packgqa_sm90_cu_21e1f8cb_36194cuda3std3__483_GLOBAL__N__22e206b4_45_flash_fwd_hdim64_fp16_softcap_packgqa_sm90_cu_21e1f8cb_36196ignoreE:
	.zero		1
	.type		_ZN81_INTERNAL_22e206b4_45_flash_fwd_hdim64_fp16_softcap_packgqa_sm90_cu_21e1f8cb_36194cute7productE,@object
	.size		_ZN81_INTERNAL_22e206b4_45_flash_fwd_hdim64_fp16_softcap_packgqa_sm90_cu_21e1f8cb_36194cute7productE,(_ZN81_INTERNAL_22e206b4_45_flash_fwd_hdim64_fp16_softcap_packgqa_sm90_cu_21e1f8cb_36194cuda3std3__45__cpo3endE - _ZN81_INTERNAL_22e206b4_45_flash_fwd_hdim64_fp16_softcap_packgqa_sm90_cu_21e1f8cb_36194cute7productE)
_ZN81_INTERNAL_22e206b4_45_flash_fwd_hdim64_fp16_softcap_packgqa_sm90_cu_21e1f8cb_36194cute7productE:
	.zero		1
	.type		_ZN81_INTERNAL_22e206b4_45_flash_fwd_hdim64_fp16_softcap_packgqa_sm90_cu_21e1f8cb_36194cuda3std3__45__cpo3endE,@object
	.size		_ZN81_INTERNAL_22e206b4_45_flash_fwd_hdim64_fp16_softcap_packgqa_sm90_cu_21e1f8cb_36194cuda3std3__45__cpo3endE,(_ZN81_INTERNAL_22e206b4_45_flash_fwd_hdim64_fp16_softcap_packgqa_sm90_cu_21e1f8cb_36194cuda3std3__419piecewise_constructE - _ZN81_INTERNAL_22e206b4_45_flash_fwd_hdim64_fp16_softcap_packgqa_sm90_cu_21e1f8cb_36194cuda3std3__45__cpo3endE)
_ZN81_INTERNAL_22e206b4_45_flash_fwd_hdim64_fp16_softcap_packgqa_sm90_cu_21e1f8cb_36194cuda3std3__45__cpo3endE:
	.zero		1
	.type		_ZN81_INTERNAL_22e206b4_45_flash_fwd_hdim64_fp16_softcap_packgqa_sm90_cu_21e1f8cb_36194cuda3std3__419piecewise_constructE,@object
	.size		_ZN81_INTERNAL_22e206b4_45_flash_fwd_hdim64_fp16_softcap_packgqa_sm90_cu_21e1f8cb_36194cuda3std3__419piecewise_constructE,(_ZN81_INTERNAL_22e206b4_45_flash_fwd_hdim64_fp16_softcap_packgqa_sm90_cu_21e1f8cb_36194cuda3std3__45__cpo4cendE - _ZN81_INTERNAL_22e206b4_45_flash_fwd_hdim64_fp16_softcap_packgqa_sm90_cu_21e1f8cb_36194cuda3std3__419piecewise_constructE)
_ZN81_INTERNAL_22e206b4_45_flash_fwd_hdim64_fp16_softcap_packgqa_sm90_cu_21e1f8cb_36194cuda3std3__419piecewise_constructE:
	.zero		1
	.type		_ZN81_INTERNAL_22e206b4_45_flash_fwd_hdim64_fp16_softcap_packgqa_sm90_cu_21e1f8cb_36194cuda3std3__45__cpo4cendE,@object
	.size		_ZN81_INTERNAL_22e206b4_45_flash_fwd_hdim64_fp16_softcap_packgqa_sm90_cu_21e1f8cb_36194cuda3std3__45__cpo4cendE,(_ZN81_INTERNAL_22e206b4_45_flash_fwd_hdim64_fp16_softcap_packgqa_sm90_cu_21e1f8cb_36194cuda3std6ranges3__45__cpo4swapE - _ZN81_INTERNAL_22e206b4_45_flash_fwd_hdim64_fp16_softcap_packgqa_sm90_cu_21e1f8cb_36194cuda3std3__45__cpo4cendE)
_ZN81_INTERNAL_22e206b4_45_flash_fwd_hdim64_fp16_softcap_packgqa_sm90_cu_21e1f8cb_36194cuda3std3__45__cpo4cendE:
	.zero		1
	.type		_ZN81_INTERNAL_22e206b4_45_flash_fwd_hdim64_fp16_softcap_packgqa_sm90_cu_21e1f8cb_36194cuda3std6ranges3__45__cpo4swapE,@object
	.size		_ZN81_INTERNAL_22e206b4_45_flash_fwd_hdim64_fp16_softcap_packgqa_sm90_cu_21e1f8cb_36194cuda3std6ranges3__45__cpo4swapE,(.L_7 - _ZN81_INTERNAL_22e206b4_45_flash_fwd_hdim64_fp16_softcap_packgqa_sm90_cu_21e1f8cb_36194cuda3std6ranges3__45__cpo4swapE)
_ZN81_INTERNAL_22e206b4_45_flash_fwd_hdim64_fp16_softcap_packgqa_sm90_cu_21e1f8cb_36194cuda3std6ranges3__45__cpo4swapE:
	.zero		1
.L_7:


//--------------------- .nv.constant0._ZN7cutlass13device_kernelIN5flash11enable_sm90INS1_16FlashAttnFwdSm90INS1_25CollectiveMainloopFwdSm90ILi2EN4cute5tupleIJNS5_1CILi1EEES8_S8_EEENS6_IJNS7_ILi192EEESA_NS7_ILi64EEEEEELi64ENS_6half_tEfNS_4arch4Sm90ELb0ELb0ELb1ELb0ELb0ELb0ELb0ELb0ELb1ELb1ELb0ELb0EEENS1_21CollectiveEpilogueFwdINS6_IJSA_SB_SA_EEES9_SD_SF_Li384ELb0ELb1ELb0ELb0EEENS1_29StaticPersistentTileSchedulerILb0EEEEEEEEEvNT_6ParamsE --------------------------
	.section	.nv.constant0._ZN7cutlass13device_kernelIN5flash11enable_sm90INS1_16FlashAttnFwdSm90INS1_25CollectiveMainloopFwdSm90ILi2EN4cute5tupleIJNS5_1CILi1EEES8_S8_EEENS6_IJNS7_ILi192EEESA_NS7_ILi64EEEEEELi64ENS_6half_tEfNS_4arch4Sm90ELb0ELb0ELb1ELb0ELb0ELb0ELb0ELb0ELb1ELb1ELb0ELb0EEENS1_21CollectiveEpilogueFwdINS6_IJSA_SB_SA_EEES9_SD_SF_Li384ELb0ELb1ELb0ELb0EEENS1_29StaticPersistentTileSchedulerILb0EEEEEEEEEvNT_6ParamsE,"a",@progbits
	.sectionflags	@""
	.align	4
.nv.constant0._ZN7cutlass13device_kernelIN5flash11enable_sm90INS1_16FlashAttnFwdSm90INS1_25CollectiveMainloopFwdSm90ILi2EN4cute5tupleIJNS5_1CILi1EEES8_S8_EEENS6_IJNS7_ILi192EEESA_NS7_ILi64EEEEEELi64ENS_6half_tEfNS_4arch4Sm90ELb0ELb0ELb1ELb0ELb0ELb0ELb0ELb0ELb1ELb1ELb0ELb0EEENS1_21CollectiveEpilogueFwdINS6_IJSA_SB_SA_EEES9_SD_SF_Li384ELb0ELb1ELb0ELb0EEENS1_29StaticPersistentTileSchedulerILb0EEEEEEEEEvNT_6ParamsE:
	.zero		3456


//--------------------- .nv.constant0._ZN7cutlass13device_kernelIN5flash11enable_sm90INS1_16FlashAttnFwdSm90INS1_25CollectiveMainloopFwdSm90ILi2EN4cute5tupleIJNS5_1CILi1EEES8_S8_EEENS6_IJNS7_ILi192EEESA_NS7_ILi64EEEEEELi64ENS_6half_tEfNS_4arch4Sm90ELb0ELb0ELb1ELb1ELb0ELb0ELb0ELb0ELb1ELb1ELb0ELb0EEENS1_21CollectiveEpilogueFwdINS6_IJSA_SB_SA_EEES9_SD_SF_Li384ELb1ELb1ELb0ELb0EEENS1_36VarlenDynamicPersistentTileSchedulerILi192ELi192ELi384ELi128ELb0ELb1ELb1ELb0ELb1ELb1EEEEEEEEEvNT_6ParamsE --------------------------
	.section	.nv.constant0._ZN7cutlass13device_kernelIN5flash11enable_sm90INS1_16FlashAttnFwdSm90INS1_25CollectiveMainloopFwdSm90ILi2EN4cute5tupleIJNS5_1CILi1EEES8_S8_EEENS6_IJNS7_ILi192EEESA_NS7_ILi64EEEEEELi64ENS_6half_tEfNS_4arch4Sm90ELb0ELb0ELb1ELb1ELb0ELb0ELb0ELb0ELb1ELb1ELb0ELb0EEENS1_21CollectiveEpilogueFwdINS6_IJSA_SB_SA_EEES9_SD_SF_Li384ELb1ELb1ELb0ELb0EEENS1_36VarlenDynamicPersistentTileSchedulerILi192ELi192ELi384ELi128ELb0ELb1ELb1ELb0ELb1ELb1EEEEEEEEEvNT_6ParamsE,"a",@progbits
	.sectionflags	@""
	.align	4
.nv.constant0._ZN7cutlass13device_kernelIN5flash11enable_sm90INS1_16FlashAttnFwdSm90INS1_25CollectiveMainloopFwdSm90ILi2EN4cute5tupleIJNS5_1CILi1EEES8_S8_EEENS6_IJNS7_ILi192EEESA_NS7_ILi64EEEEEELi64ENS_6half_tEfNS_4arch4Sm90ELb0ELb0ELb1ELb1ELb0ELb0ELb0ELb0ELb1ELb1ELb0ELb0EEENS1_21CollectiveEpilogueFwdINS6_IJSA_SB_SA_EEES9_SD_SF_Li384ELb1ELb1ELb0ELb0EEENS1_36VarlenDynamicPersistentTileSchedulerILi192ELi192ELi384ELi128ELb0ELb1ELb1ELb0ELb1ELb1EEEEEEEEEvNT_6ParamsE:
	.zero		3584


//--------------------- .nv.constant0._ZN7cutlass13device_kernelIN5flash11enable_sm90INS1_16FlashAttnFwdSm90INS1_25CollectiveMainloopFwdSm90ILi2EN4cute5tupleIJNS5_1CILi1EEES8_S8_EEENS6_IJNS7_ILi192EEESA_NS7_ILi64EEEEEELi64ENS_6half_tEfNS_4arch4Sm90ELb0ELb0ELb1ELb1ELb0ELb1ELb0ELb0ELb1ELb1ELb0ELb0EEENS1_21CollectiveEpilogueFwdINS6_IJSA_SB_SA_EEES9_SD_SF_Li384ELb1ELb1ELb0ELb0EEENS1_36VarlenDynamicPersistentTileSchedulerILi192ELi192ELi384ELi128ELb0ELb1ELb1ELb0ELb1ELb1EEEEEEEEEvNT_6ParamsE --------------------------
	.section	.nv.constant0._ZN7cutlass13device_kernelIN5flash11enable_sm90INS1_16FlashAttnFwdSm90INS1_25CollectiveMainloopFwdSm90ILi2EN4cute5tupleIJNS5_1CILi1EEES8_S8_EEENS6_IJNS7_ILi192EEESA_NS7_ILi64EEEEEELi64ENS_6half_tEfNS_4arch4Sm90ELb0ELb0ELb1ELb1ELb0ELb1ELb0ELb0ELb1ELb1ELb0ELb0EEENS1_21CollectiveEpilogueFwdINS6_IJSA_SB_SA_EEES9_SD_SF_Li384ELb1ELb1ELb0ELb0EEENS1_36VarlenDynamicPersistentTileSchedulerILi192ELi192ELi384ELi128ELb0ELb1ELb1ELb0ELb1ELb1EEEEEEEEEvNT_6ParamsE,"a",@progbits
	.sectionflags	@""
	.align	4
.nv.constant0._ZN7cutlass13device_kernelIN5flash11enable_sm90INS1_16FlashAttnFwdSm90INS1_25CollectiveMainloopFwdSm90ILi2EN4cute5tupleIJNS5_1CILi1EEES8_S8_EEENS6_IJNS7_ILi192EEESA_NS7_ILi64EEEEEELi64ENS_6half_tEfNS_4arch4Sm90ELb0ELb0ELb1ELb1ELb0ELb1ELb0ELb0ELb1ELb1ELb0ELb0EEENS1_21CollectiveEpilogueFwdINS6_IJSA_SB_SA_EEES9_SD_SF_Li384ELb1ELb1ELb0ELb0EEENS1_36VarlenDynamicPersistentTileSchedulerILi192ELi192ELi384ELi128ELb0ELb1ELb1ELb0ELb1ELb1EEEEEEEEEvNT_6ParamsE:
	.zero		3584


//--------------------- .nv.constant0._ZN7cutlass13device_kernelIN5flash11enable_sm90INS1_16FlashAttnFwdSm90INS1_25CollectiveMainloopFwdSm90ILi2EN4cute5tupleIJNS5_1CILi1EEES8_S8_EEENS6_IJNS7_ILi192EEENS7_ILi128EEENS7_ILi64EEEEEELi64ENS_6half_tEfNS_4arch4Sm90ELb0ELb1ELb1ELb0ELb0ELb0ELb0ELb1ELb1ELb1ELb0ELb0EEENS1_21CollectiveEpilogueFwdINS6_IJSA_SC_SB_EEES9_SE_SG_Li384ELb0ELb1ELb0ELb0EEENS1_30DynamicPersistentTileSchedulerILi384ELi128ELb0ELb1ELb1EEEEEEEEEvNT_6ParamsE --------------------------
	.section	.nv.constant0._ZN7cutlass13device_kernelIN5flash11enable_sm90INS1_16FlashAttnFwdSm90INS1_25CollectiveMainloopFwdSm90ILi2EN4cute5tupleIJNS5_1CILi1EEES8_S8_EEENS6_IJNS7_ILi192EEENS7_ILi128EEENS7_ILi64EEEEEELi64ENS_6half_tEfNS_4arch4Sm90ELb0ELb1ELb1ELb0ELb0ELb0ELb0ELb1ELb1ELb1ELb0ELb0EEENS1_21CollectiveEpilogueFwdINS6_IJSA_SC_SB_EEES9_SE_SG_Li384ELb0ELb1ELb0ELb0EEENS1_30DynamicPersistentTileSchedulerILi384ELi128ELb0ELb1ELb1EEEEEEEEEvNT_6ParamsE,"a",@progbits
	.sectionflags	@""
	.align	4
.nv.constant0._ZN7cutlass13device_kernelIN5flash11enable_sm90INS1_16FlashAttnFwdSm90INS1_25CollectiveMainloopFwdSm90ILi2EN4cute5tupleIJNS5_1CILi1EEES8_S8_EEENS6_IJNS7_ILi192EEENS7_ILi128EEENS7_ILi64EEEEEELi64ENS_6half_tEfNS_4arch4Sm90ELb0ELb1ELb1ELb0ELb0ELb0ELb0ELb1ELb1ELb1ELb0ELb0EEENS1_21CollectiveEpilogueFwdINS6_IJSA_SC_SB_EEES9_SE_SG_Li384ELb0ELb1ELb0ELb0EEENS1_30DynamicPersistentTileSchedulerILi384ELi128ELb0ELb1ELb1EEEEEEEEEvNT_6ParamsE:
	.zero		3584


//--------------------- .nv.constant0._ZN7cutlass13device_kernelIN5flash11enable_sm90INS1_16FlashAttnFwdSm90INS1_25CollectiveMainloopFwdSm90ILi2EN4cute5tupleIJNS5_1CILi1EEES8_S8_EEENS6_IJNS7_ILi192EEENS7_ILi128EEENS7_ILi64EEEEEELi64ENS_6half_tEfNS_4arch4Sm90ELb0ELb1ELb1ELb1ELb0ELb0ELb0ELb1ELb1ELb1ELb0ELb0EEENS1_21CollectiveEpilogueFwdINS6_IJSA_SC_SB_EEES9_SE_SG_Li384ELb1ELb1ELb0ELb0EEENS1_36VarlenDynamicPersistentTileSchedulerILi192ELi128ELi384ELi128ELb0ELb1ELb1ELb1ELb0ELb1EEEEEEEEEvNT_6ParamsE --------------------------
	.section	.nv.constant0._ZN7cutlass13device_kernelIN5flash11enable_sm90INS1_16FlashAttnFwdSm90INS1_25CollectiveMainloopFwdSm90ILi2EN4cute5tupleIJNS5_1CILi1EEES8_S8_EEENS6_IJNS7_ILi192EEENS7_ILi128EEENS7_ILi64EEEEEELi64ENS_6half_tEfNS_4arch4Sm90ELb0ELb1ELb1ELb1ELb0ELb0ELb0ELb1ELb1ELb1ELb0ELb0EEENS1_21CollectiveEpilogueFwdINS6_IJSA_SC_SB_EEES9_SE_SG_Li384ELb1ELb1ELb0ELb0EEENS1_36VarlenDynamicPersistentTileSchedulerILi192ELi128ELi384ELi128ELb0ELb1ELb1ELb1ELb0ELb1EEEEEEEEEvNT_6ParamsE,"a",@progbits
	.sectionflags	@""
	.align	4
.nv.constant0._ZN7cutlass13device_kernelIN5flash11enable_sm90INS1_16FlashAttnFwdSm90INS1_25CollectiveMainloopFwdSm90ILi2EN4cute5tupleIJNS5_1CILi1EEES8_S8_EEENS6_IJNS7_ILi192EEENS7_ILi128EEENS7_ILi64EEEEEELi64ENS_6half_tEfNS_4arch4Sm90ELb0ELb1ELb1ELb1ELb0ELb0ELb0ELb1ELb1ELb1ELb0ELb0EEENS1_21CollectiveEpilogueFwdINS6_IJSA_SC_SB_EEES9_SE_SG_Li384ELb1ELb1ELb0ELb0EEENS1_36VarlenDynamicPersistentTileSchedulerILi192ELi128ELi384ELi128ELb0ELb1ELb1ELb1ELb0ELb1EEEEEEEEEvNT_6ParamsE:
	.zero		3584


//--------------------- .nv.constant0._ZN7cutlass13device_kernelIN5flash11enable_sm90INS1_16FlashAttnFwdSm90INS1_25CollectiveMainloopFwdSm90ILi2EN4cute5tupleIJNS5_1CILi1EEES8_S8_EEENS6_IJNS7_ILi192EEENS7_ILi128EEENS7_ILi64EEEEEELi64ENS_6half_tEfNS_4arch4Sm90ELb0ELb1ELb1ELb1ELb0ELb1ELb0ELb1ELb1ELb1ELb0ELb0EEENS1_21CollectiveEpilogueFwdINS6_IJSA_SC_SB_EEES9_SE_SG_Li384ELb1ELb1ELb0ELb0EEENS1_36VarlenDynamicPersistentTileSchedulerILi192ELi128ELi384ELi128ELb0ELb1ELb1ELb1ELb0ELb1EEEEEEEEEvNT_6ParamsE --------------------------
	.section	.nv.constant0._ZN7cutlass13device_kernelIN5flash11enable_sm90INS1_16FlashAttnFwdSm90INS1_25CollectiveMainloopFwdSm90ILi2EN4cute5tupleIJNS5_1CILi1EEES8_S8_EEENS6_IJNS7_ILi192EEENS7_ILi128EEENS7_ILi64EEEEEELi64ENS_6half_tEfNS_4arch4Sm90ELb0ELb1ELb1ELb1ELb0ELb1ELb0ELb1ELb1ELb1ELb0ELb0EEENS1_21CollectiveEpilogueFwdINS6_IJSA_SC_SB_EEES9_SE_SG_Li384ELb1ELb1ELb0ELb0EEENS1_36VarlenDynamicPersistentTileSchedulerILi192ELi128ELi384ELi128ELb0ELb1ELb1ELb1ELb0ELb1EEEEEEEEEvNT_6ParamsE,"a",@progbits
	.sectionflags	@""
	.align	4
.nv.constant0._ZN7cutlass13device_kernelIN5flash11enable_sm90INS1_16FlashAttnFwdSm90INS1_25CollectiveMainloopFwdSm90ILi2EN4cute5tupleIJNS5_1CILi1EEES8_S8_EEENS6_IJNS7_ILi192EEENS7_ILi128EEENS7_ILi64EEEEEELi64ENS_6half_tEfNS_4arch4Sm90ELb0ELb1ELb1ELb1ELb0ELb1ELb0ELb1ELb1ELb1ELb0ELb0EEENS1_21CollectiveEpilogueFwdINS6_IJSA_SC_SB_EEES9_SE_SG_Li384ELb1ELb1ELb0ELb0EEENS1_36VarlenDynamicPersistentTileSchedulerILi192ELi128ELi384ELi128ELb0ELb1ELb1ELb1ELb0ELb1EEEEEEEEEvNT_6ParamsE:
	.zero		3584


//--------------------- .nv.constant0._ZN7cutlass13device_kernelIN5flash11enable_sm90INS1_16FlashAttnFwdSm90INS1_25CollectiveMainloopFwdSm90ILi2EN4cute5tupleIJNS5_1CILi1EEES8_S8_EEENS6_IJNS7_ILi192EEENS7_ILi128EEENS7_ILi64EEEEEELi64ENS_6half_tEfNS_4arch4Sm90ELb1ELb0ELb1ELb0ELb0ELb0ELb0ELb1ELb1ELb1ELb0ELb0EEENS1_21CollectiveEpilogueFwdINS6_IJSA_SC_SB_EEES9_SE_SG_Li384ELb0ELb1ELb0ELb0EEENS1_30DynamicPersistentTileSchedulerILi384ELi128ELb0ELb1ELb1EEEEEEEEEvNT_6ParamsE --------------------------
	.section	.nv.constant0._ZN7cutlass13device_kernelIN5flash11enable_sm90INS1_16FlashAttnFwdSm90INS1_25CollectiveMainloopFwdSm90ILi2EN4cute5tupleIJNS5_1CILi1EEES8_S8_EEENS6_IJNS7_ILi192EEENS7_ILi128EEENS7_ILi64EEEEEELi64ENS_6half_tEfNS_4arch4Sm90ELb1ELb0ELb1ELb0ELb0ELb0ELb0ELb1ELb1ELb1ELb0ELb0EEENS1_21CollectiveEpilogueFwdINS6_IJSA_SC_SB_EEES9_SE_SG_Li384ELb0ELb1ELb0ELb0EEENS1_30DynamicPersistentTileSchedulerILi384ELi128ELb0ELb1ELb1EEEEEEEEEvNT_6ParamsE,"a",@progbits
	.sectionflags	@""
	.align	4
.nv.constant0._ZN7cutlass13device_kernelIN5flash11enable_sm90INS1_16FlashAttnFwdSm90INS1_25CollectiveMainloopFwdSm90ILi2EN4cute5tupleIJNS5_1CILi1EEES8_S8_EEENS6_IJNS7_ILi192EEENS7_ILi128EEENS7_ILi64EEEEEELi64ENS_6half_tEfNS_4arch4Sm90ELb1ELb0ELb1ELb0ELb0ELb0ELb0ELb1ELb1ELb1ELb0ELb0EEENS1_21CollectiveEpilogueFwdINS6_IJSA_SC_SB_EEES9_SE_SG_Li384ELb0ELb1ELb0ELb0EEENS1_30DynamicPersistentTileSchedulerILi384ELi128ELb0ELb1ELb1EEEEEEEEEvNT_6ParamsE:
	.zero		3584


//--------------------- .nv.constant0._ZN7cutlass13device_kernelIN5flash11enable_sm90INS1_16FlashAttnFwdSm90INS1_25CollectiveMainloopFwdSm90ILi2EN4cute5tupleIJNS5_1CILi1EEES8_S8_EEENS6_IJNS7_ILi192EEENS7_ILi128EEENS7_ILi64EEEEEELi64ENS_6half_tEfNS_4arch4Sm90ELb1ELb0ELb1ELb1ELb0ELb0ELb0ELb1ELb1ELb1ELb0ELb0EEENS1_21CollectiveEpilogueFwdINS6_IJSA_SC_SB_EEES9_SE_SG_Li384ELb1ELb1ELb0ELb0EEENS1_36VarlenDynamicPersistentTileSchedulerILi192ELi128ELi384ELi128ELb0ELb1ELb1ELb1ELb1ELb1EEEEEEEEEvNT_6ParamsE --------------------------
	.section	.nv.constant0._ZN7cutlass13device_kernelIN5flash11enable_sm90INS1_16FlashAttnFwdSm90INS1_25CollectiveMainloopFwdSm90ILi2EN4cute5tupleIJNS5_1CILi1EEES8_S8_EEENS6_IJNS7_ILi192EEENS7_ILi128EEENS7_ILi64EEEEEELi64ENS_6half_tEfNS_4arch4Sm90ELb1ELb0ELb1ELb1ELb0ELb0ELb0ELb1ELb1ELb1ELb0ELb0EEENS1_21CollectiveEpilogueFwdINS6_IJSA_SC_SB_EEES9_SE_SG_Li384ELb1ELb1ELb0ELb0EEENS1_36VarlenDynamicPersistentTileSchedulerILi192ELi128ELi384ELi128ELb0ELb1ELb1ELb1ELb1ELb1EEEEEEEEEvNT_6ParamsE,"a",@progbits
	.sectionflags	@""
	.align	4
.nv.constant0._ZN7cutlass13device_kernelIN5flash11enable_sm90INS1_16FlashAttnFwdSm90INS1_25CollectiveMainloopFwdSm90ILi2EN4cute5tupleIJNS5_1CILi1EEES8_S8_EEENS6_IJNS7_ILi192EEENS7_ILi128EEENS7_ILi64EEEEEELi64ENS_6half_tEfNS_4arch4Sm90ELb1ELb0ELb1ELb1ELb0ELb0ELb0ELb1ELb1ELb1ELb0ELb0EEENS1_21CollectiveEpilogueFwdINS6_IJSA_SC_SB_EEES9_SE_SG_Li384ELb1ELb1ELb0ELb0EEENS1_36VarlenDynamicPersistentTileSchedulerILi192ELi128ELi384ELi128ELb0ELb1ELb1ELb1ELb1ELb1EEEEEEEEEvNT_6ParamsE:
	.zero		3584


//--------------------- .nv.constant0._ZN7cutlass13device_kernelIN5flash11enable_sm90INS1_16FlashAttnFwdSm90INS1_25CollectiveMainloopFwdSm90ILi2EN4cute5tupleIJNS5_1CILi1EEES8_S8_EEENS6_IJNS7_ILi192EEENS7_ILi128EEENS7_ILi64EEEEEELi64ENS_6half_tEfNS_4arch4Sm90ELb1ELb0ELb1ELb1ELb0ELb1ELb0ELb1ELb1ELb1ELb0ELb0EEENS1_21CollectiveEpilogueFwdINS6_IJSA_SC_SB_EEES9_SE_SG_Li384ELb1ELb1ELb0ELb0EEENS1_36VarlenDynamicPersistentTileSchedulerILi192ELi128ELi384ELi128ELb0ELb1ELb1ELb1ELb1ELb1EEEEEEEEEvNT_6ParamsE --------------------------
	.section	.nv.constant0._ZN7cutlass13device_kernelIN5flash11enable_sm90INS1_16FlashAttnFwdSm90INS1_25CollectiveMainloopFwdSm90ILi2EN4cute5tupleIJNS5_1CILi1EEES8_S8_EEENS6_IJNS7_ILi192EEENS7_ILi128EEENS7_ILi64EEEEEELi64ENS_6half_tEfNS_4arch4Sm90ELb1ELb0ELb1ELb1ELb0ELb1ELb0ELb1ELb1ELb1ELb0ELb0EEENS1_21CollectiveEpilogueFwdINS6_IJSA_SC_SB_EEES9_SE_SG_Li384ELb1ELb1ELb0ELb0EEENS1_36VarlenDynamicPersistentTileSchedulerILi192ELi128ELi384ELi128ELb0ELb1ELb1ELb1ELb1ELb1EEEEEEEEEvNT_6ParamsE,"a",@progbits
	.sectionflags	@""
	.align	4
.nv.constant0._ZN7cutlass13device_kernelIN5flash11enable_sm90INS1_16FlashAttnFwdSm90INS1_25CollectiveMainloopFwdSm90ILi2EN4cute5tupleIJNS5_1CILi1EEES8_S8_EEENS6_IJNS7_ILi192EEENS7_ILi128EEENS7_ILi64EEEEEELi64ENS_6half_tEfNS_4arch4Sm90ELb1ELb0ELb1ELb1ELb0ELb1ELb0ELb1ELb1ELb1ELb0ELb0EEENS1_21CollectiveEpilogueFwdINS6_IJSA_SC_SB_EEES9_SE_SG_Li384ELb1ELb1ELb0ELb0EEENS1_36VarlenDynamicPersistentTileSchedulerILi192ELi128ELi384ELi128ELb0ELb1ELb1ELb1ELb1ELb1EEEEEEEEEvNT_6ParamsE:
	.zero		3584


//--------------------- SYMBOLS --------------------------

	.type		.nv.reservedSmem.offset0,@object
	.size		.nv.reservedSmem.offset0,0x4
